	.target	sm_100a

	.elftype	@"ET_EXEC"


//--------------------- .note.nv.tkinfo           --------------------------
	.section	.note.nv.tkinfo,"",@"SHT_NOTE"
	.sectionflags	@"SHF_NOTE_NV_TKINFO"
	.tkinfo
        /*0018*/ 	.word	0x00000002
        /*0030*/ 	.string	""
        /*0030*/ 	.string	"ptxas"
        /*0030*/ 	.string	"Cuda compilation tools, release 13.0, V13.0.88"
        /*0030*/ 	.string	"Build cuda_13.0.r13.0/compiler.36424714_0"
        /*0030*/ 	.string	"-arch sm_100a -m 64 "



//--------------------- .note.nv.cuinfo           --------------------------
	.section	.note.nv.cuinfo,"",@"SHT_NOTE"
	.sectionflags	@"SHF_NOTE_NV_CUINFO"
        /*0018*/ 	.short	0x0002
        /*001a*/ 	.short	0x0064
        /*001c*/ 	.short	0x0082
	.zero		2


//--------------------- .nv.info                  --------------------------
	.section	.nv.info,"",@"SHT_CUDA_INFO"
	.align	4


	//----- nvinfo : EIATTR_REGCOUNT
	.align		4
        /*0000*/ 	.byte	0x04, 0x2f
        /*0002*/ 	.short	(.L_29 - .L_28)
	.align		4
.L_28:
        /*0004*/ 	.word	index@(_Z7cleanupPfS_S_S_biPVi)
        /*0008*/ 	.word	0x0000000f


	//----- nvinfo : EIATTR_FRAME_SIZE
	.align		4
.L_29:
        /*000c*/ 	.byte	0x04, 0x11
        /*000e*/ 	.short	(.L_31 - .L_30)
	.align		4
.L_30:
        /*0010*/ 	.word	index@(_Z7cleanupPfS_S_S_biPVi)
        /*0014*/ 	.word	0x00000000


	//----- nvinfo : EIATTR_REGCOUNT
	.align		4
.L_31:
        /*0018*/ 	.byte	0x04, 0x2f
        /*001a*/ 	.short	(.L_33 - .L_32)
	.align		4
.L_32:
        /*001c*/ 	.word	index@(_Z25multi_tensor_apply_kernelI18TensorListMetadataILi1EE13L2NormFunctorIfEJPfS4_biEEvlPViT_T0_DpT1_)
        /*0020*/ 	.word	0x00000016


	//----- nvinfo : EIATTR_FRAME_SIZE
	.align		4
.L_33:
        /*0024*/ 	.byte	0x04, 0x11
        /*0026*/ 	.short	(.L_35 - .L_34)
	.align		4
.L_34:
        /*0028*/ 	.word	index@(_Z25multi_tensor_apply_kernelI18TensorListMetadataILi1EE13L2NormFunctorIfEJPfS4_biEEvlPViT_T0_DpT1_)
        /*002c*/ 	.word	0x00000000


	//----- nvinfo : EIATTR_REGCOUNT
	.align		4
.L_35:
        /*0030*/ 	.byte	0x04, 0x2f
        /*0032*/ 	.short	(.L_37 - .L_36)
	.align		4
.L_36:
        /*0034*/ 	.word	index@(_Z25multi_tensor_apply_kernelI18TensorListMetadataILi1EE13L2NormFunctorIN3c104HalfEEJPfS6_biEEvlPViT_T0_DpT1_)
        /*0038*/ 	.word	0x0000001a


	//----- nvinfo : EIATTR_FRAME_SIZE
	.align		4
.L_37:
        /*003c*/ 	.byte	0x04, 0x11
        /*003e*/ 	.short	(.L_39 - .L_38)
	.align		4
.L_38:
        /*0040*/ 	.word	index@(_Z25multi_tensor_apply_kernelI18TensorListMetadataILi1EE13L2NormFunctorIN3c104HalfEEJPfS6_biEEvlPViT_T0_DpT1_)
        /*0044*/ 	.word	0x00000000


	//----- nvinfo : EIATTR_REGCOUNT
	.align		4
.L_39:
        /*0048*/ 	.byte	0x04, 0x2f
        /*004a*/ 	.short	(.L_41 - .L_40)
	.align		4
.L_40:
        /*004c*/ 	.word	index@(_Z25multi_tensor_apply_kernelI18TensorListMetadataILi1EE13L2NormFunctorIN3c108BFloat16EEJPfS6_biEEvlPViT_T0_DpT1_)
        /*0050*/ 	.word	0x0000001a


	//----- nvinfo : EIATTR_FRAME_SIZE
	.align		4
.L_41:
        /*0054*/ 	.byte	0x04, 0x11
        /*0056*/ 	.short	(.L_43 - .L_42)
	.align		4
.L_42:
        /*0058*/ 	.word	index@(_Z25multi_tensor_apply_kernelI18TensorListMetadataILi1EE13L2NormFunctorIN3c108BFloat16EEJPfS6_biEEvlPViT_T0_DpT1_)
        /*005c*/ 	.word	0x00000000


	//----- nvinfo : EIATTR_MIN_STACK_SIZE
	.align		4
.L_43:
        /*0060*/ 	.byte	0x04, 0x12
        /*0062*/ 	.short	(.L_45 - .L_44)
	.align		4
.L_44:
        /*0064*/ 	.word	index@(_Z25multi_tensor_apply_kernelI18TensorListMetadataILi1EE13L2NormFunctorIN3c108BFloat16EEJPfS6_biEEvlPViT_T0_DpT1_)
        /*0068*/ 	.word	0x00000000


	//----- nvinfo : EIATTR_MIN_STACK_SIZE
	.align		4
.L_45:
        /*006c*/ 	.byte	0x04, 0x12
        /*006e*/ 	.short	(.L_47 - .L_46)
	.align		4
.L_46:
        /*0070*/ 	.word	index@(_Z25multi_tensor_apply_kernelI18TensorListMetadataILi1EE13L2NormFunctorIN3c104HalfEEJPfS6_biEEvlPViT_T0_DpT1_)
        /*0074*/ 	.word	0x00000000


	//----- nvinfo : EIATTR_MIN_STACK_SIZE
	.align		4
.L_47:
        /*0078*/ 	.byte	0x04, 0x12
        /*007a*/ 	.short	(.L_49 - .L_48)
	.align		4
.L_48:
        /*007c*/ 	.word	index@(_Z25multi_tensor_apply_kernelI18TensorListMetadataILi1EE13L2NormFunctorIfEJPfS4_biEEvlPViT_T0_DpT1_)
        /*0080*/ 	.word	0x00000000


	//----- nvinfo : EIATTR_MIN_STACK_SIZE
	.align		4
.L_49:
        /*0084*/ 	.byte	0x04, 0x12
        /*0086*/ 	.short	(.L_51 - .L_50)
	.align		4
.L_50:
        /*0088*/ 	.word	index@(_Z7cleanupPfS_S_S_biPVi)
        /*008c*/ 	.word	0x00000000
.L_51:


//--------------------- .nv.compat                --------------------------
	.section	.nv.compat,"",@"SHT_CUDA_COMPAT_INFO"
	.align	4
        /*0000*/ 	.byte	0x02, 0x09, 0x01, 0x00, 0x02, 0x02, 0x01, 0x00, 0x02, 0x05, 0x05, 0x00, 0x03, 0x07, 0x01, 0x01
        /*0010*/ 	.byte	0x02, 0x03, 0x00, 0x00, 0x02, 0x06, 0x01, 0x00, 0x04, 0x0b, 0x08, 0x00, 0x01, 0x00, 0x00, 0x00
        /*0020*/ 	.byte	0x00, 0x00, 0x00, 0x00


//--------------------- .nv.info._Z25multi_tensor_apply_kernelI18TensorListMetadataILi1EE13L2NormFunctorIN3c108BFloat16EEJPfS6_biEEvlPViT_T0_DpT1_ --------------------------
	.section	.nv.info._Z25multi_tensor_apply_kernelI18TensorListMetadataILi1EE13L2NormFunctorIN3c108BFloat16EEJPfS6_biEEvlPViT_T0_DpT1_,"",@"SHT_CUDA_INFO"
	.sectionflags	@""
	.align	4


	//----- nvinfo : EIATTR_CUDA_API_VERSION
	.align		4
        /*0000*/ 	.byte	0x04, 0x37
        /*0002*/ 	.short	(.L_53 - .L_52)
.L_52:
        /*0004*/ 	.word	0x00000082


	//----- nvinfo : EIATTR_KPARAM_INFO
	.align		4
.L_53:
        /*0008*/ 	.byte	0x04, 0x17
        /*000a*/ 	.short	(.L_55 - .L_54)
.L_54:
        /*000c*/ 	.word	0x00000000
        /*0010*/ 	.short	0x0007
        /*0012*/ 	.short	0x0d54
        /*0014*/ 	.byte	0x00, 0xf0, 0x11, 0x00


	//----- nvinfo : EIATTR_KPARAM_INFO
	.align		4
.L_55:
        /*0018*/ 	.byte	0x04, 0x17
        /*001a*/ 	.short	(.L_57 - .L_56)
.L_56:
        /*001c*/ 	.word	0x00000000
        /*0020*/ 	.short	0x0006
        /*0022*/ 	.short	0x0d50
        /*0024*/ 	.byte	0x00, 0xf0, 0x05, 0x00


	//----- nvinfo : EIATTR_KPARAM_INFO
	.align		4
.L_57:
        /*0028*/ 	.byte	0x04, 0x17
        /*002a*/ 	.short	(.L_59 - .L_58)
.L_58:
        /*002c*/ 	.word	0x00000000
        /*0030*/ 	.short	0x0005
        /*0032*/ 	.short	0x0d48
        /*0034*/ 	.byte	0x00, 0xf5, 0x21, 0x00


	//----- nvinfo : EIATTR_KPARAM_INFO
	.align		4
.L_59:
        /*0038*/ 	.byte	0x04, 0x17
        /*003a*/ 	.short	(.L_61 - .L_60)
.L_60:
        /*003c*/ 	.word	0x00000000
        /*0040*/ 	.short	0x0004
        /*0042*/ 	.short	0x0d40
        /*0044*/ 	.byte	0x00, 0xf5, 0x21, 0x00


	//----- nvinfo : EIATTR_KPARAM_INFO
	.align		4
.L_61:
        /*0048*/ 	.byte	0x04, 0x17
        /*004a*/ 	.short	(.L_63 - .L_62)
.L_62:
        /*004c*/ 	.word	0x00000000
        /*0050*/ 	.short	0x0003
        /*0052*/ 	.short	0x0d38
        /*0054*/ 	.byte	0x00, 0xf0, 0x05, 0x00


	//----- nvinfo : EIATTR_KPARAM_INFO
	.align		4
.L_63:
        /*0058*/ 	.byte	0x04, 0x17
        /*005a*/ 	.short	(.L_65 - .L_64)
.L_64:
        /*005c*/ 	.word	0x00000000
        /*0060*/ 	.short	0x0002
        /*0062*/ 	.short	0x0010
        /*0064*/ 	.byte	0x00, 0xf0, 0xa1, 0x34


	//----- nvinfo : EIATTR_KPARAM_INFO
	.align		4
.L_65:
        /*0068*/ 	.byte	0x04, 0x17
        /*006a*/ 	.short	(.L_67 - .L_66)
.L_66:
        /*006c*/ 	.word	0x00000000
        /*0070*/ 	.short	0x0001
        /*0072*/ 	.short	0x0008
        /*0074*/ 	.byte	0x00, 0xf5, 0x21, 0x00


	//----- nvinfo : EIATTR_KPARAM_INFO
	.align		4
.L_67:
        /*0078*/ 	.byte	0x04, 0x17
        /*007a*/ 	.short	(.L_69 - .L_68)
.L_68:
        /*007c*/ 	.word	0x00000000
        /*0080*/ 	.short	0x0000
        /*0082*/ 	.short	0x0000
        /*0084*/ 	.byte	0x00, 0xf0, 0x21, 0x00


	//----- nvinfo : EIATTR_SPARSE_MMA_MASK
	.align		4
.L_69:
        /*0088*/ 	.byte	0x03, 0x50
        /*008a*/ 	.short	0x0000


	//----- nvinfo : EIATTR_MAXREG_COUNT
	.align		4
        /*008c*/ 	.byte	0x03, 0x1b
        /*008e*/ 	.short	0x00ff


	//----- nvinfo : EIATTR_NUM_BARRIERS
	.align		4
        /*0090*/ 	.byte	0x02, 0x4c
        /*0092*/ 	.byte	0x01
	.zero		1


	//----- nvinfo : EIATTR_MERCURY_ISA_VERSION
	.align		4
        /*0094*/ 	.byte	0x03, 0x5f
        /*0096*/ 	.short	0x0101


	//----- nvinfo : EIATTR_COOP_GROUP_MASK_REGIDS
	.align		4
        /*0098*/ 	.byte	0x04, 0x29
        /*009a*/ 	.short	(.L_71 - .L_70)


	//   ....[0]....
.L_70:
        /*009c*/ 	.word	0xffffffff


	//   ....[1]....
        /*00a0*/ 	.word	0xffffffff


	//   ....[2]....
        /*00a4*/ 	.word	0xffffffff


	//   ....[3]....
        /*00a8*/ 	.word	0xffffffff


	//   ....[4]....
        /*00ac*/ 	.word	0xffffffff


	//   ....[5]....
        /*00b0*/ 	.word	0x0500000b


	//   ....[6]....
        /*00b4*/ 	.word	0x0500000b


	//   ....[7]....
        /*00b8*/ 	.word	0x0500000b


	//   ....[8]....
        /*00bc*/ 	.word	0x0500000b


	//   ....[9]....
        /*00c0*/ 	.word	0x0500000b


	//----- nvinfo : EIATTR_COOP_GROUP_INSTR_OFFSETS
	.align		4
.L_71:
        /*00c4*/ 	.byte	0x04, 0x28
        /*00c6*/ 	.short	(.L_73 - .L_72)


	//   ....[0]....
.L_72:
        /*00c8*/ 	.word	0x00000fe0


	//   ....[1]....
        /*00cc*/ 	.word	0x00001000


	//   ....[2]....
        /*00d0*/ 	.word	0x00001020


	//   ....[3]....
        /*00d4*/ 	.word	0x00001040


	//   ....[4]....
        /*00d8*/ 	.word	0x00001060


	//   ....[5]....
        /*00dc*/ 	.word	0x00001250


	//   ....[6]....
        /*00e0*/ 	.word	0x000012c0


	//   ....[7]....
        /*00e4*/ 	.word	0x00001330


	//   ....[8]....
        /*00e8*/ 	.word	0x000013a0


	//   ....[9]....
        /*00ec*/ 	.word	0x00001410


	//----- nvinfo : EIATTR_VRC_CTA_INIT_COUNT
	.align		4
.L_73:
        /*00f0*/ 	.byte	0x02, 0x4a
	.zero		1
	.zero		1


	//----- nvinfo : EIATTR_EXIT_INSTR_OFFSETS
	.align		4
        /*00f4*/ 	.byte	0x04, 0x1c
        /*00f6*/ 	.short	(.L_75 - .L_74)


	//   ....[0]....
.L_74:
        /*00f8*/ 	.word	0x00000050


	//   ....[1]....
        /*00fc*/ 	.word	0x000010b0


	//   ....[2]....
        /*0100*/ 	.word	0x00001180


	//   ....[3]....
        /*0104*/ 	.word	0x00001200


	//----- nvinfo : EIATTR_CRS_STACK_SIZE
	.align		4
.L_75:
        /*0108*/ 	.byte	0x04, 0x1e
        /*010a*/ 	.short	(.L_77 - .L_76)
.L_76:
        /*010c*/ 	.word	0x00000000


	//----- nvinfo : EIATTR_CBANK_PARAM_SIZE
	.align		4
.L_77:
        /*0110*/ 	.byte	0x03, 0x19
        /*0112*/ 	.short	0x0d58


	//----- nvinfo : EIATTR_PARAM_CBANK
	.align		4
        /*0114*/ 	.byte	0x04, 0x0a
        /*0116*/ 	.short	(.L_79 - .L_78)
	.align		4
.L_78:
        /*0118*/ 	.word	index@(.nv.constant0._Z25multi_tensor_apply_kernelI18TensorListMetadataILi1EE13L2NormFunctorIN3c108BFloat16EEJPfS6_biEEvlPViT_T0_DpT1_)
        /*011c*/ 	.short	0x0380
        /*011e*/ 	.short	0x0d58


	//----- nvinfo : EIATTR_SW_WAR
	.align		4
.L_79:
        /*0120*/ 	.byte	0x04, 0x36
        /*0122*/ 	.short	(.L_81 - .L_80)
.L_80:
        /*0124*/ 	.word	0x00000008
.L_81:


//--------------------- .nv.info._Z25multi_tensor_apply_kernelI18TensorListMetadataILi1EE13L2NormFunctorIN3c104HalfEEJPfS6_biEEvlPViT_T0_DpT1_ --------------------------
	.section	.nv.info._Z25multi_tensor_apply_kernelI18TensorListMetadataILi1EE13L2NormFunctorIN3c104HalfEEJPfS6_biEEvlPViT_T0_DpT1_,"",@"SHT_CUDA_INFO"
	.sectionflags	@""
	.align	4


	//----- nvinfo : EIATTR_CUDA_API_VERSION
	.align		4
        /*0000*/ 	.byte	0x04, 0x37
        /*0002*/ 	.short	(.L_83 - .L_82)
.L_82:
        /*0004*/ 	.word	0x00000082


	//----- nvinfo : EIATTR_KPARAM_INFO
	.align		4
.L_83:
        /*0008*/ 	.byte	0x04, 0x17
        /*000a*/ 	.short	(.L_85 - .L_84)
.L_84:
        /*000c*/ 	.word	0x00000000
        /*0010*/ 	.short	0x0007
        /*0012*/ 	.short	0x0d54
        /*0014*/ 	.byte	0x00, 0xf0, 0x11, 0x00


	//----- nvinfo : EIATTR_KPARAM_INFO
	.align		4
.L_85:
        /*0018*/ 	.byte	0x04, 0x17
        /*001a*/ 	.short	(.L_87 - .L_86)
.L_86:
        /*001c*/ 	.word	0x00000000
        /*0020*/ 	.short	0x0006
        /*0022*/ 	.short	0x0d50
        /*0024*/ 	.byte	0x00, 0xf0, 0x05, 0x00


	//----- nvinfo : EIATTR_KPARAM_INFO
	.align		4
.L_87:
        /*0028*/ 	.byte	0x04, 0x17
        /*002a*/ 	.short	(.L_89 - .L_88)
.L_88:
        /*002c*/ 	.word	0x00000000
        /*0030*/ 	.short	0x0005
        /*0032*/ 	.short	0x0d48
        /*0034*/ 	.byte	0x00, 0xf5, 0x21, 0x00


	//----- nvinfo : EIATTR_KPARAM_INFO
	.align		4
.L_89:
        /*0038*/ 	.byte	0x04, 0x17
        /*003a*/ 	.short	(.L_91 - .L_90)
.L_90:
        /*003c*/ 	.word	0x00000000
        /*0040*/ 	.short	0x0004
        /*0042*/ 	.short	0x0d40
        /*0044*/ 	.byte	0x00, 0xf5, 0x21, 0x00


	//----- nvinfo : EIATTR_KPARAM_INFO
	.align		4
.L_91:
        /*0048*/ 	.byte	0x04, 0x17
        /*004a*/ 	.short	(.L_93 - .L_92)
.L_92:
        /*004c*/ 	.word	0x00000000
        /*0050*/ 	.short	0x0003
        /*0052*/ 	.short	0x0d38
        /*0054*/ 	.byte	0x00, 0xf0, 0x05, 0x00


	//----- nvinfo : EIATTR_KPARAM_INFO
	.align		4
.L_93:
        /*0058*/ 	.byte	0x04, 0x17
        /*005a*/ 	.short	(.L_95 - .L_94)
.L_94:
        /*005c*/ 	.word	0x00000000
        /*0060*/ 	.short	0x0002
        /*0062*/ 	.short	0x0010
        /*0064*/ 	.byte	0x00, 0xf0, 0xa1, 0x34


	//----- nvinfo : EIATTR_KPARAM_INFO
	.align		4
.L_95:
        /*0068*/ 	.byte	0x04, 0x17
        /*006a*/ 	.short	(.L_97 - .L_96)
.L_96:
        /*006c*/ 	.word	0x00000000
        /*0070*/ 	.short	0x0001
        /*0072*/ 	.short	0x0008
        /*0074*/ 	.byte	0x00, 0xf5, 0x21, 0x00


	//----- nvinfo : EIATTR_KPARAM_INFO
	.align		4
.L_97:
        /*0078*/ 	.byte	0x04, 0x17
        /*007a*/ 	.short	(.L_99 - .L_98)
.L_98:
        /*007c*/ 	.word	0x00000000
        /*0080*/ 	.short	0x0000
        /*0082*/ 	.short	0x0000
        /*0084*/ 	.byte	0x00, 0xf0, 0x21, 0x00


	//----- nvinfo : EIATTR_SPARSE_MMA_MASK
	.align		4
.L_99:
        /*0088*/ 	.byte	0x03, 0x50
        /*008a*/ 	.short	0x0000


	//----- nvinfo : EIATTR_MAXREG_COUNT
	.align		4
        /*008c*/ 	.byte	0x03, 0x1b
        /*008e*/ 	.short	0x00ff


	//----- nvinfo : EIATTR_NUM_BARRIERS
	.align		4
        /*0090*/ 	.byte	0x02, 0x4c
        /*0092*/ 	.byte	0x01
	.zero		1


	//----- nvinfo : EIATTR_MERCURY_ISA_VERSION
	.align		4
        /*0094*/ 	.byte	0x03, 0x5f
        /*0096*/ 	.short	0x0101


	//----- nvinfo : EIATTR_COOP_GROUP_MASK_REGIDS
	.align		4
        /*0098*/ 	.byte	0x04, 0x29
        /*009a*/ 	.short	(.L_101 - .L_100)


	//   ....[0]....
.L_100:
        /*009c*/ 	.word	0xffffffff


	//   ....[1]....
        /*00a0*/ 	.word	0xffffffff


	//   ....[2]....
        /*00a4*/ 	.word	0xffffffff


	//   ....[3]....
        /*00a8*/ 	.word	0xffffffff


	//   ....[4]....
        /*00ac*/ 	.word	0xffffffff


	//   ....[5]....
        /*00b0*/ 	.word	0x0500000b


	//   ....[6]....
        /*00b4*/ 	.word	0x0500000b


	//   ....[7]....
        /*00b8*/ 	.word	0x0500000b


	//   ....[8]....
        /*00bc*/ 	.word	0x0500000b


	//   ....[9]....
        /*00c0*/ 	.word	0x0500000b


	//----- nvinfo : EIATTR_COOP_GROUP_INSTR_OFFSETS
	.align		4
.L_101:
        /*00c4*/ 	.byte	0x04, 0x28
        /*00c6*/ 	.short	(.L_103 - .L_102)


	//   ....[0]....
.L_102:
        /*00c8*/ 	.word	0x00000fe0


	//   ....[1]....
        /*00cc*/ 	.word	0x00001000


	//   ....[2]....
        /*00d0*/ 	.word	0x00001020


	//   ....[3]....
        /*00d4*/ 	.word	0x00001040


	//   ....[4]....
        /*00d8*/ 	.word	0x00001060


	//   ....[5]....
        /*00dc*/ 	.word	0x00001250


	//   ....[6]....
        /*00e0*/ 	.word	0x000012c0


	//   ....[7]....
        /*00e4*/ 	.word	0x00001330


	//   ....[8]....
        /*00e8*/ 	.word	0x000013a0


	//   ....[9]....
        /*00ec*/ 	.word	0x00001410


	//----- nvinfo : EIATTR_VRC_CTA_INIT_COUNT
	.align		4
.L_103:
        /*00f0*/ 	.byte	0x02, 0x4a
	.zero		1
	.zero		1


	//----- nvinfo : EIATTR_EXIT_INSTR_OFFSETS
	.align		4
        /*00f4*/ 	.byte	0x04, 0x1c
        /*00f6*/ 	.short	(.L_105 - .L_104)


	//   ....[0]....
.L_104:
        /*00f8*/ 	.word	0x00000050


	//   ....[1]....
        /*00fc*/ 	.word	0x000010b0


	//   ....[2]....
        /*0100*/ 	.word	0x00001180


	//   ....[3]....
        /*0104*/ 	.word	0x00001200


	//----- nvinfo : EIATTR_CRS_STACK_SIZE
	.align		4
.L_105:
        /*0108*/ 	.byte	0x04, 0x1e
        /*010a*/ 	.short	(.L_107 - .L_106)
.L_106:
        /*010c*/ 	.word	0x00000000


	//----- nvinfo : EIATTR_CBANK_PARAM_SIZE
	.align		4
.L_107:
        /*0110*/ 	.byte	0x03, 0x19
        /*0112*/ 	.short	0x0d58


	//----- nvinfo : EIATTR_PARAM_CBANK
	.align		4
        /*0114*/ 	.byte	0x04, 0x0a
        /*0116*/ 	.short	(.L_109 - .L_108)
	.align		4
.L_108:
        /*0118*/ 	.word	index@(.nv.constant0._Z25multi_tensor_apply_kernelI18TensorListMetadataILi1EE13L2NormFunctorIN3c104HalfEEJPfS6_biEEvlPViT_T0_DpT1_)
        /*011c*/ 	.short	0x0380
        /*011e*/ 	.short	0x0d58


	//----- nvinfo : EIATTR_SW_WAR
	.align		4
.L_109:
        /*0120*/ 	.byte	0x04, 0x36
        /*0122*/ 	.short	(.L_111 - .L_110)
.L_110:
        /*0124*/ 	.word	0x00000008
.L_111:


//--------------------- .nv.info._Z25multi_tensor_apply_kernelI18TensorListMetadataILi1EE13L2NormFunctorIfEJPfS4_biEEvlPViT_T0_DpT1_ --------------------------
	.section	.nv.info._Z25multi_tensor_apply_kernelI18TensorListMetadataILi1EE13L2NormFunctorIfEJPfS4_biEEvlPViT_T0_DpT1_,"",@"SHT_CUDA_INFO"
	.sectionflags	@""
	.align	4


	//----- nvinfo : EIATTR_CUDA_API_VERSION
	.align		4
        /*0000*/ 	.byte	0x04, 0x37
        /*0002*/ 	.short	(.L_113 - .L_112)
.L_112:
        /*0004*/ 	.word	0x00000082


	//----- nvinfo : EIATTR_KPARAM_INFO
	.align		4
.L_113:
        /*0008*/ 	.byte	0x04, 0x17
        /*000a*/ 	.short	(.L_115 - .L_114)
.L_114:
        /*000c*/ 	.word	0x00000000
        /*0010*/ 	.short	0x0007
        /*0012*/ 	.short	0x0d54
        /*0014*/ 	.byte	0x00, 0xf0, 0x11, 0x00


	//----- nvinfo : EIATTR_KPARAM_INFO
	.align		4
.L_115:
        /*0018*/ 	.byte	0x04, 0x17
        /*001a*/ 	.short	(.L_117 - .L_116)
.L_116:
        /*001c*/ 	.word	0x00000000
        /*0020*/ 	.short	0x0006
        /*0022*/ 	.short	0x0d50
        /*0024*/ 	.byte	0x00, 0xf0, 0x05, 0x00


	//----- nvinfo : EIATTR_KPARAM_INFO
	.align		4
.L_117:
        /*0028*/ 	.byte	0x04, 0x17
        /*002a*/ 	.short	(.L_119 - .L_118)
.L_118:
        /*002c*/ 	.word	0x00000000
        /*0030*/ 	.short	0x0005
        /*0032*/ 	.short	0x0d48
        /*0034*/ 	.byte	0x00, 0xf5, 0x21, 0x00


	//----- nvinfo : EIATTR_KPARAM_INFO
	.align		4
.L_119:
        /*0038*/ 	.byte	0x04, 0x17
        /*003a*/ 	.short	(.L_121 - .L_120)
.L_120:
        /*003c*/ 	.word	0x00000000
        /*0040*/ 	.short	0x0004
        /*0042*/ 	.short	0x0d40
        /*0044*/ 	.byte	0x00, 0xf5, 0x21, 0x00


	//----- nvinfo : EIATTR_KPARAM_INFO
	.align		4
.L_121:
        /*0048*/ 	.byte	0x04, 0x17
        /*004a*/ 	.short	(.L_123 - .L_122)
.L_122:
        /*004c*/ 	.word	0x00000000
        /*0050*/ 	.short	0x0003
        /*0052*/ 	.short	0x0d38
        /*0054*/ 	.byte	0x00, 0xf0, 0x05, 0x00


	//----- nvinfo : EIATTR_KPARAM_INFO
	.align		4
.L_123:
        /*0058*/ 	.byte	0x04, 0x17
        /*005a*/ 	.short	(.L_125 - .L_124)
.L_124:
        /*005c*/ 	.word	0x00000000
        /*0060*/ 	.short	0x0002
        /*0062*/ 	.short	0x0010
        /*0064*/ 	.byte	0x00, 0xf0, 0xa1, 0x34


	//----- nvinfo : EIATTR_KPARAM_INFO
	.align		4
.L_125:
        /*0068*/ 	.byte	0x04, 0x17
        /*006a*/ 	.short	(.L_127 - .L_126)
.L_126:
        /*006c*/ 	.word	0x00000000
        /*0070*/ 	.short	0x0001
        /*0072*/ 	.short	0x0008
        /*0074*/ 	.byte	0x00, 0xf5, 0x21, 0x00


	//----- nvinfo : EIATTR_KPARAM_INFO
	.align		4
.L_127:
        /*0078*/ 	.byte	0x04, 0x17
        /*007a*/ 	.short	(.L_129 - .L_128)
.L_128:
        /*007c*/ 	.word	0x00000000
        /*0080*/ 	.short	0x0000
        /*0082*/ 	.short	0x0000
        /*0084*/ 	.byte	0x00, 0xf0, 0x21, 0x00


	//----- nvinfo : EIATTR_SPARSE_MMA_MASK
	.align		4
.L_129:
        /*0088*/ 	.byte	0x03, 0x50
        /*008a*/ 	.short	0x0000


	//----- nvinfo : EIATTR_MAXREG_COUNT
	.align		4
        /*008c*/ 	.byte	0x03, 0x1b
        /*008e*/ 	.short	0x00ff


	//----- nvinfo : EIATTR_NUM_BARRIERS
	.align		4
        /*0090*/ 	.byte	0x02, 0x4c
        /*0092*/ 	.byte	0x01
	.zero		1


	//----- nvinfo : EIATTR_MERCURY_ISA_VERSION
	.align		4
        /*0094*/ 	.byte	0x03, 0x5f
        /*0096*/ 	.short	0x0101


	//----- nvinfo : EIATTR_COOP_GROUP_MASK_REGIDS
	.align		4
        /*0098*/ 	.byte	0x04, 0x29
        /*009a*/ 	.short	(.L_131 - .L_130)


	//   ....[0]....
.L_130:
        /*009c*/ 	.word	0xffffffff


	//   ....[1]....
        /*00a0*/ 	.word	0xffffffff


	//   ....[2]....
        /*00a4*/ 	.word	0xffffffff


	//   ....[3]....
        /*00a8*/ 	.word	0xffffffff


	//   ....[4]....
        /*00ac*/ 	.word	0xffffffff


	//   ....[5]....
        /*00b0*/ 	.word	0x0500000b


	//   ....[6]....
        /*00b4*/ 	.word	0x0500000b


	//   ....[7]....
        /*00b8*/ 	.word	0x0500000b


	//   ....[8]....
        /*00bc*/ 	.word	0x0500000b


	//   ....[9]....
        /*00c0*/ 	.word	0x0500000b


	//----- nvinfo : EIATTR_COOP_GROUP_INSTR_OFFSETS
	.align		4
.L_131:
        /*00c4*/ 	.byte	0x04, 0x28
        /*00c6*/ 	.short	(.L_133 - .L_132)


	//   ....[0]....
.L_132:
        /*00c8*/ 	.word	0x00000f40


	//   ....[1]....
        /*00cc*/ 	.word	0x00000f60


	//   ....[2]....
        /*00d0*/ 	.word	0x00000f80


	//   ....[3]....
        /*00d4*/ 	.word	0x00000fa0


	//   ....[4]....
        /*00d8*/ 	.word	0x00000fc0


	//   ....[5]....
        /*00dc*/ 	.word	0x000011b0


	//   ....[6]....
        /*00e0*/ 	.word	0x00001220


	//   ....[7]....
        /*00e4*/ 	.word	0x00001290


	//   ....[8]....
        /*00e8*/ 	.word	0x00001300


	//   ....[9]....
        /*00ec*/ 	.word	0x00001370


	//----- nvinfo : EIATTR_VRC_CTA_INIT_COUNT
	.align		4
.L_133:
        /*00f0*/ 	.byte	0x02, 0x4a
	.zero		1
	.zero		1


	//----- nvinfo : EIATTR_EXIT_INSTR_OFFSETS
	.align		4
        /*00f4*/ 	.byte	0x04, 0x1c
        /*00f6*/ 	.short	(.L_135 - .L_134)


	//   ....[0]....
.L_134:
        /*00f8*/ 	.word	0x00000050


	//   ....[1]....
        /*00fc*/ 	.word	0x00001010


	//   ....[2]....
        /*0100*/ 	.word	0x000010e0


	//   ....[3]....
        /*0104*/ 	.word	0x00001160


	//----- nvinfo : EIATTR_CRS_STACK_SIZE
	.align		4
.L_135:
        /*0108*/ 	.byte	0x04, 0x1e
        /*010a*/ 	.short	(.L_137 - .L_136)
.L_136:
        /*010c*/ 	.word	0x00000000


	//----- nvinfo : EIATTR_CBANK_PARAM_SIZE
	.align		4
.L_137:
        /*0110*/ 	.byte	0x03, 0x19
        /*0112*/ 	.short	0x0d58


	//----- nvinfo : EIATTR_PARAM_CBANK
	.align		4
        /*0114*/ 	.byte	0x04, 0x0a
        /*0116*/ 	.short	(.L_139 - .L_138)
	.align		4
.L_138:
        /*0118*/ 	.word	index@(.nv.constant0._Z25multi_tensor_apply_kernelI18TensorListMetadataILi1EE13L2NormFunctorIfEJPfS4_biEEvlPViT_T0_DpT1_)
        /*011c*/ 	.short	0x0380
        /*011e*/ 	.short	0x0d58


	//----- nvinfo : EIATTR_SW_WAR
	.align		4
.L_139:
        /*0120*/ 	.byte	0x04, 0x36
        /*0122*/ 	.short	(.L_141 - .L_140)
.L_140:
        /*0124*/ 	.word	0x00000008
.L_141:


//--------------------- .nv.info._Z7cleanupPfS_S_S_biPVi --------------------------
	.section	.nv.info._Z7cleanupPfS_S_S_biPVi,"",@"SHT_CUDA_INFO"
	.sectionflags	@""
	.align	4


	//----- nvinfo : EIATTR_CUDA_API_VERSION
	.align		4
        /*0000*/ 	.byte	0x04, 0x37
        /*0002*/ 	.short	(.L_143 - .L_142)
.L_142:
        /*0004*/ 	.word	0x00000082


	//----- nvinfo : EIATTR_KPARAM_INFO
	.align		4
.L_143:
        /*0008*/ 	.byte	0x04, 0x17
        /*000a*/ 	.short	(.L_145 - .L_144)
.L_144:
        /*000c*/ 	.word	0x00000000
        /*0010*/ 	.short	0x0006
        /*0012*/ 	.short	0x0028
        /*0014*/ 	.byte	0x00, 0xf5, 0x21, 0x00


	//----- nvinfo : EIATTR_KPARAM_INFO
	.align		4
.L_145:
        /*0018*/ 	.byte	0x04, 0x17
        /*001a*/ 	.short	(.L_147 - .L_146)
.L_146:
        /*001c*/ 	.word	0x00000000
        /*0020*/ 	.short	0x0005
        /*0022*/ 	.short	0x0024
        /*0024*/ 	.byte	0x00, 0xf0, 0x11, 0x00


	//----- nvinfo : EIATTR_KPARAM_INFO
	.align		4
.L_147:
        /*0028*/ 	.byte	0x04, 0x17
        /*002a*/ 	.short	(.L_149 - .L_148)
.L_148:
        /*002c*/ 	.word	0x00000000
        /*0030*/ 	.short	0x0004
        /*0032*/ 	.short	0x0020
        /*0034*/ 	.byte	0x00, 0xf0, 0x05, 0x00


	//----- nvinfo : EIATTR_KPARAM_INFO
	.align		4
.L_149:
        /*0038*/ 	.byte	0x04, 0x17
        /*003a*/ 	.short	(.L_151 - .L_150)
.L_150:
        /*003c*/ 	.word	0x00000000
        /*0040*/ 	.short	0x0003
        /*0042*/ 	.short	0x0018
        /*0044*/ 	.byte	0x00, 0xf5, 0x21, 0x00


	//----- nvinfo : EIATTR_KPARAM_INFO
	.align		4
.L_151:
        /*0048*/ 	.byte	0x04, 0x17
        /*004a*/ 	.short	(.L_153 - .L_152)
.L_152:
        /*004c*/ 	.word	0x00000000
        /*0050*/ 	.short	0x0002
        /*0052*/ 	.short	0x0010
        /*0054*/ 	.byte	0x00, 0xf5, 0x21, 0x00


	//----- nvinfo : EIATTR_KPARAM_INFO
	.align		4
.L_153:
        /*0058*/ 	.byte	0x04, 0x17
        /*005a*/ 	.short	(.L_155 - .L_154)
.L_154:
        /*005c*/ 	.word	0x00000000
        /*0060*/ 	.short	0x0001
        /*0062*/ 	.short	0x0008
        /*0064*/ 	.byte	0x00, 0xf5, 0x21, 0x00


	//----- nvinfo : EIATTR_KPARAM_INFO
	.align		4
.L_155:
        /*0068*/ 	.byte	0x04, 0x17
        /*006a*/ 	.short	(.L_157 - .L_156)
.L_156:
        /*006c*/ 	.word	0x00000000
        /*0070*/ 	.short	0x0000
        /*0072*/ 	.short	0x0000
        /*0074*/ 	.byte	0x00, 0xf5, 0x21, 0x00


	//----- nvinfo : EIATTR_SPARSE_MMA_MASK
	.align		4
.L_157:
        /*0078*/ 	.byte	0x03, 0x50
        /*007a*/ 	.short	0x0000


	//----- nvinfo : EIATTR_MAXREG_COUNT
	.align		4
        /*007c*/ 	.byte	0x03, 0x1b
        /*007e*/ 	.short	0x00ff


	//----- nvinfo : EIATTR_NUM_BARRIERS
	.align		4
        /*0080*/ 	.byte	0x02, 0x4c
        /*0082*/ 	.byte	0x01
	.zero		1


	//----- nvinfo : EIATTR_MERCURY_ISA_VERSION
	.align		4
        /*0084*/ 	.byte	0x03, 0x5f
        /*0086*/ 	.short	0x0101


	//----- nvinfo : EIATTR_COOP_GROUP_MASK_REGIDS
	.align		4
        /*0088*/ 	.byte	0x04, 0x29
        /*008a*/ 	.short	(.L_159 - .L_158)


	//   ....[0]....
.L_158:
        /*008c*/ 	.word	0xffffffff


	//   ....[1]....
        /*0090*/ 	.word	0xffffffff


	//   ....[2]....
        /*0094*/ 	.word	0xffffffff


	//   ....[3]....
        /*0098*/ 	.word	0xffffffff


	//   ....[4]....
        /*009c*/ 	.word	0xffffffff


	//   ....[5]....
        /*00a0*/ 	.word	0xffffffff


	//   ....[6]....
        /*00a4*/ 	.word	0xffffffff


	//   ....[7]....
        /*00a8*/ 	.word	0xffffffff


	//   ....[8]....
        /*00ac*/ 	.word	0xffffffff


	//   ....[9]....
        /*00b0*/ 	.word	0xffffffff


	//   ....[10]....
        /*00b4*/ 	.word	0x05000009


	//   ....[11]....
        /*00b8*/ 	.word	0x05000009


	//   ....[12]....
        /*00bc*/ 	.word	0x05000009


	//   ....[13]....
        /*00c0*/ 	.word	0x05000009


	//   ....[14]....
        /*00c4*/ 	.word	0x05000009


	//   ....[15]....
        /*00c8*/ 	.word	0x05000009


	//   ....[16]....
        /*00cc*/ 	.word	0x05000009


	//   ....[17]....
        /*00d0*/ 	.word	0x05000009


	//   ....[18]....
        /*00d4*/ 	.word	0x05000009


	//   ....[19]....
        /*00d8*/ 	.word	0x05000009


	//----- nvinfo : EIATTR_COOP_GROUP_INSTR_OFFSETS
	.align		4
.L_159:
        /*00dc*/ 	.byte	0x04, 0x28
        /*00de*/ 	.short	(.L_161 - .L_160)


	//   ....[0]....
.L_160:
        /*00e0*/ 	.word	0x00000af0


	//   ....[1]....
        /*00e4*/ 	.word	0x00000b10


	//   ....[2]....
        /*00e8*/ 	.word	0x00000b30


	//   ....[3]....
        /*00ec*/ 	.word	0x00000b50


	//   ....[4]....
        /*00f0*/ 	.word	0x00000b70


	//   ....[5]....
        /*00f4*/ 	.word	0x00001780


	//   ....[6]....
        /*00f8*/ 	.word	0x000017a0


	//   ....[7]....
        /*00fc*/ 	.word	0x000017c0


	//   ....[8]....
        /*0100*/ 	.word	0x000017e0


	//   ....[9]....
        /*0104*/ 	.word	0x00001800


	//   ....[10]....
        /*0108*/ 	.word	0x000018f0


	//   ....[11]....
        /*010c*/ 	.word	0x00001960


	//   ....[12]....
        /*0110*/ 	.word	0x000019d0


	//   ....[13]....
        /*0114*/ 	.word	0x00001a40


	//   ....[14]....
        /*0118*/ 	.word	0x00001ab0


	//   ....[15]....
        /*011c*/ 	.word	0x00001b20


	//   ....[16]....
        /*0120*/ 	.word	0x00001b90


	//   ....[17]....
        /*0124*/ 	.word	0x00001c00


	//   ....[18]....
        /*0128*/ 	.word	0x00001c70


	//   ....[19]....
        /*012c*/ 	.word	0x00001ce0


	//----- nvinfo : EIATTR_VRC_CTA_INIT_COUNT
	.align		4
.L_161:
        /*0130*/ 	.byte	0x02, 0x4a
	.zero		1
	.zero		1


	//----- nvinfo : EIATTR_EXIT_INSTR_OFFSETS
	.align		4
        /*0134*/ 	.byte	0x04, 0x1c
        /*0136*/ 	.short	(.L_163 - .L_162)


	//   ....[0]....
.L_162:
        /*0138*/ 	.word	0x00000050


	//   ....[1]....
        /*013c*/ 	.word	0x00000c20


	//   ....[2]....
        /*0140*/ 	.word	0x00001850


	//   ....[3]....
        /*0144*/ 	.word	0x000018a0


	//----- nvinfo : EIATTR_CRS_STACK_SIZE
	.align		4
.L_163:
        /*0148*/ 	.byte	0x04, 0x1e
        /*014a*/ 	.short	(.L_165 - .L_164)
.L_164:
        /*014c*/ 	.word	0x00000000


	//----- nvinfo : EIATTR_CBANK_PARAM_SIZE
	.align		4
.L_165:
        /*0150*/ 	.byte	0x03, 0x19
        /*0152*/ 	.short	0x0030


	//----- nvinfo : EIATTR_PARAM_CBANK
	.align		4
        /*0154*/ 	.byte	0x04, 0x0a
        /*0156*/ 	.short	(.L_167 - .L_166)
	.align		4
.L_166:
        /*0158*/ 	.word	index@(.nv.constant0._Z7cleanupPfS_S_S_biPVi)
        /*015c*/ 	.short	0x0380
        /*015e*/ 	.short	0x0030


	//----- nvinfo : EIATTR_SW_WAR
	.align		4
.L_167:
        /*0160*/ 	.byte	0x04, 0x36
        /*0162*/ 	.short	(.L_169 - .L_168)
.L_168:
        /*0164*/ 	.word	0x00000008
.L_169:


//--------------------- .nv.callgraph             --------------------------
	.section	.nv.callgraph,"",@"SHT_CUDA_CALLGRAPH"
	.align	4
	.sectionentsize	8
	.align		4
        /*0000*/ 	.word	0x00000000
	.align		4
        /*0004*/ 	.word	0xffffffff
	.align		4
        /*0008*/ 	.word	0x00000000
	.align		4
        /*000c*/ 	.word	0xfffffffe
	.align		4
        /*0010*/ 	.word	0x00000000
	.align		4
        /*0014*/ 	.word	0xfffffffd
	.align		4
        /*0018*/ 	.word	0x00000000
	.align		4
        /*001c*/ 	.word	0xfffffffc


//--------------------- .nv.constant4             --------------------------
	.section	.nv.constant4,"a",@progbits
	.align	8
	.align		8
.nv.constant4:
        /*0000*/ 	.dword	_ZN63_INTERNAL_00ea2460_32_multi_tensor_l2norm_kernel_mp_cu_25e125704cuda3std3__45__cpo5beginE
	.align		8
        /*0008*/ 	.dword	_ZN63_INTERNAL_00ea2460_32_multi_tensor_l2norm_kernel_mp_cu_25e125704cuda3std3__45__cpo3endE
	.align		8
        /*0010*/ 	.dword	_ZN63_INTERNAL_00ea2460_32_multi_tensor_l2norm_kernel_mp_cu_25e125704cuda3std3__45__cpo6cbeginE
	.align		8
        /*0018*/ 	.dword	_ZN63_INTERNAL_00ea2460_32_multi_tensor_l2norm_kernel_mp_cu_25e125704cuda3std3__45__cpo4cendE
	.align		8
        /*0020*/ 	.dword	_ZN63_INTERNAL_00ea2460_32_multi_tensor_l2norm_kernel_mp_cu_25e125704cuda3std3__45__cpo6rbeginE
	.align		8
        /*0028*/ 	.dword	_ZN63_INTERNAL_00ea2460_32_multi_tensor_l2norm_kernel_mp_cu_25e125704cuda3std3__45__cpo4rendE
	.align		8
        /*0030*/ 	.dword	_ZN63_INTERNAL_00ea2460_32_multi_tensor_l2norm_kernel_mp_cu_25e125704cuda3std3__45__cpo7crbeginE
	.align		8
        /*0038*/ 	.dword	_ZN63_INTERNAL_00ea2460_32_multi_tensor_l2norm_kernel_mp_cu_25e125704cuda3std3__45__cpo5crendE
	.align		8
        /*0040*/ 	.dword	_ZN63_INTERNAL_00ea2460_32_multi_tensor_l2norm_kernel_mp_cu_25e125704cuda3std3__465_GLOBAL__N__00ea2460_32_multi_tensor_l2norm_kernel_mp_cu_25e125706ignoreE
	.align		8
        /*0048*/ 	.dword	_ZN63_INTERNAL_00ea2460_32_multi_tensor_l2norm_kernel_mp_cu_25e125704cuda3std3__419piecewise_constructE
	.align		8
        /*0050*/ 	.dword	_ZN63_INTERNAL_00ea2460_32_multi_tensor_l2norm_kernel_mp_cu_25e125704cuda3std3__48in_placeE
	.align		8
        /*0058*/ 	.dword	_ZN63_INTERNAL_00ea2460_32_multi_tensor_l2norm_kernel_mp_cu_25e125704cuda3std3__420unreachable_sentinelE
	.align		8
        /*0060*/ 	.dword	_ZN63_INTERNAL_00ea2460_32_multi_tensor_l2norm_kernel_mp_cu_25e125704cuda3std6ranges3__45__cpo4swapE
	.align		8
        /*0068*/ 	.dword	_ZN63_INTERNAL_00ea2460_32_multi_tensor_l2norm_kernel_mp_cu_25e125704cuda3std6ranges3__45__cpo9iter_moveE
	.align		8
        /*0070*/ 	.dword	_ZN63_INTERNAL_00ea2460_32_multi_tensor_l2norm_kernel_mp_cu_25e125704cuda3std6ranges3__45__cpo5beginE
	.align		8
        /*0078*/ 	.dword	_ZN63_INTERNAL_00ea2460_32_multi_tensor_l2norm_kernel_mp_cu_25e125704cuda3std6ranges3__45__cpo3endE
	.align		8
        /*0080*/ 	.dword	_ZN63_INTERNAL_00ea2460_32_multi_tensor_l2norm_kernel_mp_cu_25e125704cuda3std6ranges3__45__cpo6cbeginE
	.align		8
        /*0088*/ 	.dword	_ZN63_INTERNAL_00ea2460_32_multi_tensor_l2norm_kernel_mp_cu_25e125704cuda3std6ranges3__45__cpo4cendE
	.align		8
        /*0090*/ 	.dword	_ZN63_INTERNAL_00ea2460_32_multi_tensor_l2norm_kernel_mp_cu_25e125704cuda3std6ranges3__45__cpo7advanceE
	.align		8
        /*0098*/ 	.dword	_ZN63_INTERNAL_00ea2460_32_multi_tensor_l2norm_kernel_mp_cu_25e125704cuda3std6ranges3__45__cpo9iter_swapE
	.align		8
        /*00a0*/ 	.dword	_ZN63_INTERNAL_00ea2460_32_multi_tensor_l2norm_kernel_mp_cu_25e125704cuda3std6ranges3__45__cpo4nextE
	.align		8
        /*00a8*/ 	.dword	_ZN63_INTERNAL_00ea2460_32_multi_tensor_l2norm_kernel_mp_cu_25e125704cuda3std6ranges3__45__cpo4prevE
	.align		8
        /*00b0*/ 	.dword	_ZN63_INTERNAL_00ea2460_32_multi_tensor_l2norm_kernel_mp_cu_25e125704cuda3std6ranges3__45__cpo4dataE
	.align		8
        /*00b8*/ 	.dword	_ZN63_INTERNAL_00ea2460_32_multi_tensor_l2norm_kernel_mp_cu_25e125704cuda3std6ranges3__45__cpo5cdataE
	.align		8
        /*00c0*/ 	.dword	_ZN63_INTERNAL_00ea2460_32_multi_tensor_l2norm_kernel_mp_cu_25e125704cuda3std6ranges3__45__cpo4sizeE
	.align		8
        /*00c8*/ 	.dword	_ZN63_INTERNAL_00ea2460_32_multi_tensor_l2norm_kernel_mp_cu_25e125704cuda3std6ranges3__45__cpo5ssizeE
	.align		8
        /*00d0*/ 	.dword	_ZN63_INTERNAL_00ea2460_32_multi_tensor_l2norm_kernel_mp_cu_25e125704cuda3std6ranges3__45__cpo8distanceE
	.align		8
        /*00d8*/ 	.dword	_ZN63_INTERNAL_00ea2460_32_multi_tensor_l2norm_kernel_mp_cu_25e125706thrust24THRUST_300001_SM_1000_NS6system6detail10sequential3seqE


//--------------------- .text._Z25multi_tensor_apply_kernelI18TensorListMetadataILi1EE13L2NormFunctorIN3c108BFloat16EEJPfS6_biEEvlPViT_T0_DpT1_ --------------------------
	.section	.text._Z25multi_tensor_apply_kernelI18TensorListMetadataILi1EE13L2NormFunctorIN3c108BFloat16EEJPfS6_biEEvlPViT_T0_DpT1_,"ax",@progbits
	.align	128
        .global         _Z25multi_tensor_apply_kernelI18TensorListMetadataILi1EE13L2NormFunctorIN3c108BFloat16EEJPfS6_biEEvlPViT_T0_DpT1_
        .type           _Z25multi_tensor_apply_kernelI18TensorListMetadataILi1EE13L2NormFunctorIN3c108BFloat16EEJPfS6_biEEvlPViT_T0_DpT1_,@function
        .size           _Z25multi_tensor_apply_kernelI18TensorListMetadataILi1EE13L2NormFunctorIN3c108BFloat16EEJPfS6_biEEvlPViT_T0_DpT1_,(.L_x_68 - _Z25multi_tensor_apply_kernelI18TensorListMetadataILi1EE13L2NormFunctorIN3c108BFloat16EEJPfS6_biEEvlPViT_T0_DpT1_)
        .other          _Z25multi_tensor_apply_kernelI18TensorListMetadataILi1EE13L2NormFunctorIN3c108BFloat16EEJPfS6_biEEvlPViT_T0_DpT1_,@"STO_CUDA_ENTRY STV_DEFAULT"
_Z25multi_tensor_apply_kernelI18TensorListMetadataILi1EE13L2NormFunctorIN3c108BFloat16EEJPfS6_biEEvlPViT_T0_DpT1_:
.text._Z25multi_tensor_apply_kernelI18TensorListMetadataILi1EE13L2NormFunctorIN3c108BFloat16EEJPfS6_biEEvlPViT_T0_DpT1_:
[----:B------:R-:W-:Y:S08]  /*0000*/  LDC R1, c[0x0][0x37c] ;  /* 0x0000df00ff017b82 */ /* 0x000ff00000000800 */
[----:B------:R-:W0:Y:S01]  /*0010*/  LDC.64 R2, c[0x0][0x388] ;  /* 0x0000e200ff027b82 */ /* 0x000e220000000a00 */
[----:B------:R-:W0:Y:S02]  /*0020*/  LDCU.64 UR6, c[0x0][0x358] ;  /* 0x00006b00ff0677ac */ /* 0x000e240008000a00 */
[----:B0-----:R-:W2:Y:S02]  /*0030*/  LDG.E.STRONG.SYS R2, desc[UR6][R2.64] ;  /* 0x0000000602027981 */ /* 0x001ea4000c1f5900 */
[----:B--2---:R-:W-:-:S13]  /*0040*/  ISETP.NE.AND P0, PT, R2, RZ, PT ;  /* 0x000000ff0200720c */ /* 0x004fda0003f05270 */
[----:B------:R-:W-:Y:S05]  /*0050*/  @P0 EXIT ;  /* 0x000000000000094d */ /* 0x000fea0003800000 */
[----:B------:R-:W0:Y:S01]  /*0060*/  S2R R5, SR_CTAID.X ;  /* 0x0000000000057919 */ /* 0x000e220000002500 */
[----:B------:R-:W-:Y:S01]  /*0070*/  IMAD.MOV.U32 R3, RZ, RZ, 0x10 ;  /* 0x00000010ff037424 */ /* 0x000fe200078e00ff */
[----:B------:R-:W1:Y:S01]  /*0080*/  LDC R9, c[0x0][0x380] ;  /* 0x0000e000ff097b82 */ /* 0x000e620000000800 */
[----:B------:R-:W-:-:S07]  /*0090*/  CS2R R12, SRZ ;  /* 0x00000000000c7805 */ /* 0x000fce000001ff00 */
[----:B0-----:R-:W0:Y:S01]  /*00a0*/  LDC.U8 R0, c[0x0][R5+0xa70] ;  /* 0x00029c0005007b82 */ /* 0x001e220000000000 */
[----:B------:R-:W-:-:S04]  /*00b0*/  VIADD R4, R5, 0x10 ;  /* 0x0000001005047836 */ /* 0x000fc80000000000 */
[----:B------:R-:W-:-:S06]  /*00c0*/  IMAD R4, R5, 0x3, R4 ;  /* 0x0000000305047824 */ /* 0x000fcc00078e0204 */
[----:B------:R-:W1:Y:S01]  /*00d0*/  LDC R4, c[0x0][R4+0xba0] ;  /* 0x0002e80004047b82 */ /* 0x000e620000000800 */
[----:B0-----:R-:W-:-:S07]  /*00e0*/  IMAD R8, R0, 0x8, R3 ;  /* 0x0000000800087824 */ /* 0x001fce00078e0203 */
[----:B------:R-:W0:Y:S01]  /*00f0*/  LDC.64 R2, c[0x0][R8+0x380] ;  /* 0x0000e00008027b82 */ /* 0x000e220000000a00 */
[----:B-1----:R-:W-:-:S07]  /*0100*/  IMAD R7, R4, R9, RZ ;  /* 0x0000000904077224 */ /* 0x002fce00078e02ff */
[----:B------:R-:W1:Y:S01]  /*0110*/  LDC R6, c[0x0][R8+0x6f0] ;  /* 0x0001bc0008067b82 */ /* 0x000e620000000800 */
[----:B0-----:R-:W-:Y:S01]  /*0120*/  IMAD.WIDE R2, R7, 0x2, R2 ;  /* 0x0000000207027825 */ /* 0x001fe200078e0202 */
[----:B-1----:R-:W-:Y:S02]  /*0130*/  IADD3 R18, PT, PT, R6, -R7, RZ ;  /* 0x8000000706127210 */ /* 0x002fe40007ffe0ff */
[----:B------:R-:W-:Y:S02]  /*0140*/  LOP3.LUT R6, R2, 0x7, RZ, 0xc0, !PT ;  /* 0x0000000702067812 */ /* 0x000fe400078ec0ff */
[----:B------:R-:W-:Y:S02]  /*0150*/  LOP3.LUT P0, RZ, R18, 0x3, R9, 0xc8, !PT ;  /* 0x0000000312ff7812 */ /* 0x000fe4000780c809 */
[----:B------:R-:W-:Y:S02]  /*0160*/  ISETP.NE.AND P1, PT, R6, RZ, PT ;  /* 0x000000ff0600720c */ /* 0x000fe40003f25270 */
[----:B------:R-:W-:-:S11]  /*0170*/  CS2R R6, SRZ ;  /* 0x0000000000067805 */ /* 0x000fd6000001ff00 */
[----:B------:R-:W-:Y:S05]  /*0180*/  @!P0 BRA !P1, `(.L_x_0) ;  /* 0x0000000000948947 */ /* 0x000fea0004800000 */
[----:B------:R-:W-:-:S04]  /*0190*/  VIMNMX R8, PT, PT, R18, R9, PT ;  /* 0x0000000912087248 */ /* 0x000fc80003fe0100 */
[----:B------:R-:W-:-:S13]  /*01a0*/  ISETP.GE.AND P0, PT, R8, 0x1, PT ;  /* 0x000000010800780c */ /* 0x000fda0003f06270 */
[----:B------:R-:W-:Y:S05]  /*01b0*/  @!P0 BRA `(.L_x_1) ;  /* 0x0000000000f48947 */ /* 0x000fea0003800000 */
[----:B------:R-:W0:Y:S01]  /*01c0*/  S2R R23, SR_TID.X ;  /* 0x0000000000177919 */ /* 0x000e220000002100 */
[----:B------:R-:W-:Y:S02]  /*01d0*/  VIMNMX.U32 R18, PT, PT, R18, R9, PT ;  /* 0x0000000912127248 */ /* 0x000fe40003fe0000 */
[----:B------:R-:W-:Y:S02]  /*01e0*/  CS2R R6, SRZ ;  /* 0x0000000000067805 */ /* 0x000fe4000001ff00 */
[----:B------:R-:W-:Y:S01]  /*01f0*/  CS2R R12, SRZ ;  /* 0x00000000000c7805 */ /* 0x000fe2000001ff00 */
[----:B------:R-:W1:Y:S01]  /*0200*/  LDCU UR5, c[0x0][0x360] ;  /* 0x00006c00ff0577ac */ /* 0x000e620008000800 */
[----:B------:R-:W-:-:S05]  /*0210*/  UMOV UR4, URZ ;  /* 0x000000ff00047c82 */ /* 0x000fca0008000000 */
.L_x_2:
[----:B0-----:R-:W-:-:S04]  /*0220*/  VIADD R17, R23, UR4 ;  /* 0x0000000417117c36 */ /* 0x001fc80008000000 */
[C---:B-1----:R-:W-:Y:S01]  /*0230*/  VIADD R15, R17.reuse, UR5 ;  /* 0x00000005110f7c36 */ /* 0x042fe20008000000 */
[----:B------:R-:W-:-:S03]  /*0240*/  ISETP.GE.AND P0, PT, R17, R18, PT ;  /* 0x000000121100720c */ /* 0x000fc60003f06270 */
[C---:B------:R-:W-:Y:S01]  /*0250*/  VIADD R11, R15.reuse, UR5 ;  /* 0x000000050f0b7c36 */ /* 0x040fe20008000000 */
[----:B------:R-:W-:-:S04]  /*0260*/  ISETP.GE.AND P1, PT, R15, R18, PT ;  /* 0x000000120f00720c */ /* 0x000fc80003f26270 */
[C---:B------:R-:W-:Y:S02]  /*0270*/  IADD3 R9, PT, PT, R11.reuse, UR5, RZ ;  /* 0x000000050b097c10 */ /* 0x040fe4000fffe0ff */
[-C--:B------:R-:W-:Y:S02]  /*0280*/  ISETP.GE.AND P2, PT, R11, R18.reuse, PT ;  /* 0x000000120b00720c */ /* 0x080fe40003f46270 */
[----:B------:R-:W-:Y:S01]  /*0290*/  ISETP.GE.AND P3, PT, R9, R18, PT ;  /* 0x000000120900720c */ /* 0x000fe20003f66270 */
[----:B------:R-:W-:-:S04]  /*02a0*/  @!P0 IMAD.WIDE R16, R17, 0x2, R2 ;  /* 0x0000000211108825 */ /* 0x000fc800078e0202 */
[--C-:B------:R-:W-:Y:S02]  /*02b0*/  @!P1 IMAD.WIDE R14, R15, 0x2, R2.reuse ;  /* 0x000000020f0e9825 */ /* 0x100fe400078e0202 */
[----:B------:R-:W2:Y:S04]  /*02c0*/  @!P0 LDG.E.U16 R16, desc[UR6][R16.64] ;  /* 0x0000000610108981 */ /* 0x000ea8000c1e1500 */
[--C-:B------:R-:W-:Y:S01]  /*02d0*/  @!P2 IMAD.WIDE R10, R11, 0x2, R2.reuse ;  /* 0x000000020b0aa825 */ /* 0x100fe200078e0202 */
[----:B------:R-:W3:Y:S03]  /*02e0*/  @!P1 LDG.E.U16 R14, desc[UR6][R14.64] ;  /* 0x000000060e0e9981 */ /* 0x000ee6000c1e1500 */
[----:B------:R-:W-:-:S02]  /*02f0*/  @!P3 IMAD.WIDE R8, R9, 0x2, R2 ;  /* 0x000000020908b825 */ /* 0x000fc400078e0202 */
[----:B------:R-:W4:Y:S04]  /*0300*/  @!P2 LDG.E.U16 R10, desc[UR6][R10.64] ;  /* 0x000000060a0aa981 */ /* 0x000f28000c1e1500 */
[----:B------:R-:W5:Y:S01]  /*0310*/  @!P3 LDG.E.U16 R8, desc[UR6][R8.64] ;  /* 0x000000060808b981 */ /* 0x000f62000c1e1500 */
[----:B------:R-:W-:-:S06]  /*0320*/  ULEA UR4, UR5, UR4, 0x2 ;  /* 0x0000000405047291 */ /* 0x000fcc000f8e10ff */
[----:B------:R-:W-:Y:S01]  /*0330*/  ISETP.LE.AND P4, PT, R18, UR4, PT ;  /* 0x0000000412007c0c */ /* 0x000fe2000bf83270 */
[----:B--2---:R-:W-:Y:S02]  /*0340*/  @!P0 IMAD.U32 R20, R16, 0x10000, RZ ;  /* 0x0001000010148824 */ /* 0x004fe400078e00ff */
[----:B---3--:R-:W-:Y:S02]  /*0350*/  @!P1 IMAD.U32 R19, R14, 0x10000, RZ ;  /* 0x000100000e139824 */ /* 0x008fe400078e00ff */
[----:B------:R-:W-:Y:S01]  /*0360*/  @!P0 FFMA.FTZ R13, R20, R20, R13 ;  /* 0x00000014140d8223 */ /* 0x000fe2000001000d */
[----:B----4-:R-:W-:Y:S01]  /*0370*/  @!P2 IMAD.U32 R22, R10, 0x10000, RZ ;  /* 0x000100000a16a824 */ /* 0x010fe200078e00ff */
[----:B-----5:R-:W-:Y:S01]  /*0380*/  @!P3 SHF.L.U32 R21, R8, 0x10, RZ ;  /* 0x000000100815b819 */ /* 0x020fe200000006ff */
[----:B------:R-:W-:Y:S02]  /*0390*/  @!P1 FFMA.FTZ R12, R19, R19, R12 ;  /* 0x00000013130c9223 */ /* 0x000fe4000001000c */
[----:B------:R-:W-:-:S02]  /*03a0*/  @!P2 FFMA.FTZ R7, R22, R22, R7 ;  /* 0x000000161607a223 */ /* 0x000fc40000010007 */
[----:B------:R-:W-:Y:S01]  /*03b0*/  @!P3 FFMA.FTZ R6, R21, R21, R6 ;  /* 0x000000151506b223 */ /* 0x000fe20000010006 */
[----:B------:R-:W-:Y:S06]  /*03c0*/  @!P4 BRA `(.L_x_2) ;  /* 0xfffffffc0094c947 */ /* 0x000fec000383ffff */
[----:B------:R-:W-:Y:S05]  /*03d0*/  BRA `(.L_x_1) ;  /* 0x00000000006c7947 */ /* 0x000fea0003800000 */
.L_x_0:
[----:B------:R-:W0:Y:S01]  /*03e0*/  S2R R11, SR_TID.X ;  /* 0x00000000000b7919 */ /* 0x000e220000002100 */
[----:B------:R-:W-:Y:S01]  /*03f0*/  VIMNMX R15, PT, PT, R18, R9, PT ;  /* 0x00000009120f7248 */ /* 0x000fe20003fe0100 */
[----:B------:R-:W-:Y:S01]  /*0400*/  BSSY.RECONVERGENT B0, `(.L_x_1) ;  /* 0x0000018000007945 */ /* 0x000fe20003800200 */
[----:B0-----:R-:W-:-:S05]  /*0410*/  IMAD.SHL.U32 R8, R11, 0x4, RZ ;  /* 0x000000040b087824 */ /* 0x001fca00078e00ff */
[----:B------:R-:W-:-:S13]  /*0420*/  ISETP.GT.AND P0, PT, R15, R8, PT ;  /* 0x000000080f00720c */ /* 0x000fda0003f04270 */
[----:B------:R-:W-:Y:S05]  /*0430*/  @!P0 BRA `(.L_x_3) ;  /* 0x0000000000508947 */ /* 0x000fea0003800000 */
[----:B------:R-:W0:Y:S01]  /*0440*/  LDC R16, c[0x0][0x360] ;  /* 0x0000d800ff107b82 */ /* 0x000e220000000800 */
[----:B------:R-:W-:Y:S02]  /*0450*/  VIMNMX.U32 R19, PT, PT, R18, R9, PT ;  /* 0x0000000912137248 */ /* 0x000fe40003fe0000 */
[----:B------:R-:W-:Y:S02]  /*0460*/  CS2R R6, SRZ ;  /* 0x0000000000067805 */ /* 0x000fe4000001ff00 */
[----:B------:R-:W-:-:S07]  /*0470*/  CS2R R12, SRZ ;  /* 0x00000000000c7805 */ /* 0x000fce000001ff00 */
.L_x_4:
[----:B------:R-:W-:-:S06]  /*0480*/  IMAD.WIDE R8, R11, 0x8, R2 ;  /* 0x000000080b087825 */ /* 0x000fcc00078e0202 */
[----:B------:R-:W2:Y:S01]  /*0490*/  LDG.E.64 R8, desc[UR6][R8.64] ;  /* 0x0000000608087981 */ /* 0x000ea2000c1e1b00 */
[----:B0-----:R-:W-:-:S04]  /*04a0*/  IMAD.IADD R11, R16, 0x1, R11 ;  /* 0x00000001100b7824 */ /* 0x001fc800078e020b */
[----:B------:R-:W-:-:S05]  /*04b0*/  IMAD.SHL.U32 R10, R11, 0x4, RZ ;  /* 0x000000040b0a7824 */ /* 0x000fca00078e00ff */
[----:B------:R-:W-:Y:S02]  /*04c0*/  ISETP.GE.AND P0, PT, R10, R19, PT ;  /* 0x000000130a00720c */ /* 0x000fe40003f06270 */
[C-C-:B--2---:R-:W-:Y:S01]  /*04d0*/  SHF.R.U64 R15, R8.reuse, 0x10, R9.reuse ;  /* 0x00000010080f7819 */ /* 0x144fe20000001209 */
[----:B------:R-:W-:Y:S01]  /*04e0*/  IMAD.U32 R14, R9, 0x10000, RZ ;  /* 0x00010000090e7824 */ /* 0x000fe200078e00ff */
[----:B------:R-:W-:Y:S02]  /*04f0*/  SHF.R.U32.HI R17, RZ, 0x10, R9 ;  /* 0x00000010ff117819 */ /* 0x000fe40000011609 */
[----:B------:R-:W-:Y:S01]  /*0500*/  SHF.L.U32 R10, R8, 0x10, RZ ;  /* 0x00000010080a7819 */ /* 0x000fe200000006ff */
[----:B------:R-:W-:Y:S01]  /*0510*/  IMAD.U32 R15, R15, 0x10000, RZ ;  /* 0x000100000f0f7824 */ /* 0x000fe200078e00ff */
[----:B------:R-:W-:Y:S01]  /*0520*/  SHF.L.U32 R17, R17, 0x10, RZ ;  /* 0x0000001011117819 */ /* 0x000fe200000006ff */
[----:B------:R-:W-:Y:S02]  /*0530*/  FFMA.FTZ R7, R14, R14, R7 ;  /* 0x0000000e0e077223 */ /* 0x000fe40000010007 */
[----:B------:R-:W-:Y:S01]  /*0540*/  FFMA.FTZ R13, R10, R10, R13 ;  /* 0x0000000a0a0d7223 */ /* 0x000fe2000001000d */
[----:B------:R-:W-:Y:S01]  /*0550*/  FFMA.FTZ R12, R15, R15, R12 ;  /* 0x0000000f0f0c7223 */ /* 0x000fe2000001000c */
[----:B------:R-:W-:Y:S01]  /*0560*/  FFMA.FTZ R6, R17, R17, R6 ;  /* 0x0000001111067223 */ /* 0x000fe20000010006 */
[----:B------:R-:W-:Y:S06]  /*0570*/  @!P0 BRA `(.L_x_4) ;  /* 0xfffffffc00c08947 */ /* 0x000fec000383ffff */
.L_x_3:
[----:B------:R-:W-:Y:S05]  /*0580*/  BSYNC.RECONVERGENT B0 ;  /* 0x0000000000007941 */ /* 0x000fea0003800200 */
.L_x_1:
[----:B------:R-:W0:Y:S01]  /*0590*/  LDCU UR8, c[0x0][0x360] ;  /* 0x00006c00ff0877ac */ /* 0x000e220008000800 */
[----:B------:R-:W1:Y:S01]  /*05a0*/  S2R R2, SR_TID.X ;  /* 0x0000000000027919 */ /* 0x000e620000002100 */
[----:B------:R-:W0:Y:S01]  /*05b0*/  LDC R3, c[0x0][0x364] ;  /* 0x0000d900ff037b82 */ /* 0x000e220000000800 */
[----:B------:R-:W-:Y:S01]  /*05c0*/  FADD.FTZ R13, RZ, R13 ;  /* 0x0000000dff0d7221 */ /* 0x000fe20000010000 */
[----:B------:R-:W-:Y:S01]  /*05d0*/  UMOV UR4, 0x400 ;  /* 0x0000040000047882 */ /* 0x000fe20000000000 */
[----:B------:R-:W1:Y:S02]  /*05e0*/  S2R R9, SR_TID.Y ;  /* 0x0000000000097919 */ /* 0x000e640000002200 */
[----:B------:R-:W-:-:S03]  /*05f0*/  FADD.FTZ R12, R13, R12 ;  /* 0x0000000c0d0c7221 */ /* 0x000fc60000010000 */
[----:B------:R-:W2:Y:S01]  /*0600*/  S2UR UR5, SR_CgaCtaId ;  /* 0x00000000000579c3 */ /* 0x000ea20000008800 */
[----:B0-----:R-:W-:-:S05]  /*0610*/  IMAD R3, R3, UR8, RZ ;  /* 0x0000000803037c24 */ /* 0x001fca000f8e02ff */
[C---:B------:R-:W-:Y:S02]  /*0620*/  ISETP.GE.U32.AND P0, PT, R3.reuse, 0x40, PT ;  /* 0x000000400300780c */ /* 0x040fe40003f06070 */
[----:B------:R-:W-:Y:S01]  /*0630*/  ISETP.GE.U32.AND P1, PT, R3, 0x80, PT ;  /* 0x000000800300780c */ /* 0x000fe20003f26070 */
[----:B--2---:R-:W-:Y:S01]  /*0640*/  ULEA UR4, UR5, UR4, 0x18 ;  /* 0x0000000405047291 */ /* 0x004fe2000f8ec0ff */
[----:B-1----:R-:W-:Y:S02]  /*0650*/  IMAD R8, R9, UR8, R2 ;  /* 0x0000000809087c24 */ /* 0x002fe4000f8e0202 */
[----:B------:R-:W-:-:S03]  /*0660*/  FADD.FTZ R9, R12, R7 ;  /* 0x000000070c097221 */ /* 0x000fc60000010000 */
[----:B------:R-:W-:Y:S01]  /*0670*/  LEA R7, R8, UR4, 0x2 ;  /* 0x0000000408077c11 */ /* 0x000fe2000f8e10ff */
[----:B------:R-:W-:-:S05]  /*0680*/  FADD.FTZ R6, R9, R6 ;  /* 0x0000000609067221 */ /* 0x000fca0000010000 */
[----:B------:R0:W-:Y:S01]  /*0690*/  @P0 STS [R7], R6 ;  /* 0x0000000607000388 */ /* 0x0001e20000000800 */
[----:B------:R-:W-:Y:S06]  /*06a0*/  @P0 BAR.SYNC.DEFER_BLOCKING 0x0 ;  /* 0x0000000000000b1d */ /* 0x000fec0000010000 */
[----:B------:R-:W-:Y:S05]  /*06b0*/  @!P1 BRA `(.L_x_5) ;  /* 0x00000008002c9947 */ /* 0x000fea0003800000 */
[----:B------:R-:W-:-:S04]  /*06c0*/  SHF.R.U32.HI R9, RZ, 0x1, R3 ;  /* 0x00000001ff097819 */ /* 0x000fc80000011603 */
[----:B------:R-:W-:-:S13]  /*06d0*/  ISETP.GE.U32.AND P1, PT, R8, R9, PT ;  /* 0x000000090800720c */ /* 0x000fda0003f26070 */
[----:B------:R-:W-:Y:S02]  /*06e0*/  @!P1 IMAD R10, R9, 0x4, R7 ;  /* 0x00000004090a9824 */ /* 0x000fe400078e0207 */
[----:B------:R-:W-:Y:S04]  /*06f0*/  @!P1 LDS R9, [R7] ;  /* 0x0000000007099984 */ /* 0x000fe80000000800 */
[----:B------:R-:W1:Y:S02]  /*0700*/  @!P1 LDS R10, [R10] ;  /* 0x000000000a0a9984 */ /* 0x000e640000000800 */
[----:B-1----:R-:W-:-:S05]  /*0710*/  @!P1 FADD.FTZ R12, R9, R10 ;  /* 0x0000000a090c9221 */ /* 0x002fca0000010000 */
[----:B------:R1:W-:Y:S01]  /*0720*/  @!P1 STS [R7], R12 ;  /* 0x0000000c07009388 */ /* 0x0003e20000000800 */
[----:B------:R-:W-:Y:S01]  /*0730*/  BAR.SYNC.DEFER_BLOCKING 0x0 ;  /* 0x0000000000007b1d */ /* 0x000fe20000010000 */
[----:B------:R-:W-:-:S13]  /*0740*/  ISETP.GE.U32.AND P1, PT, R3, 0x100, PT ;  /* 0x000001000300780c */ /* 0x000fda0003f26070 */
[----:B-1----:R-:W-:Y:S05]  /*0750*/  @!P1 BRA `(.L_x_5) ;  /* 0x0000000800049947 */ /* 0x002fea0003800000 */
[----:B------:R-:W-:-:S04]  /*0760*/  SHF.R.U32.HI R9, RZ, 0x2, R3 ;  /* 0x00000002ff097819 */ /* 0x000fc80000011603 */
[----:B------:R-:W-:-:S13]  /*0770*/  ISETP.GE.U32.AND P1, PT, R8, R9, PT ;  /* 0x000000090800720c */ /* 0x000fda0003f26070 */
[----:B------:R-:W-:Y:S01]  /*0780*/  @!P1 LOP3.LUT R10, R3, 0x3ffffc, RZ, 0xc0, !PT ;  /* 0x003ffffc030a9812 */ /* 0x000fe200078ec0ff */
[----:B------:R-:W-:Y:S04]  /*0790*/  @!P1 LDS R9, [R7] ;  /* 0x0000000007099984 */ /* 0x000fe80000000800 */
[----:B------:R-:W-:-:S06]  /*07a0*/  @!P1 IMAD.IADD R10, R7, 0x1, R10 ;  /* 0x00000001070a9824 */ /* 0x000fcc00078e020a */
        /* <DEDUP_REMOVED lines=8> */
[----:B------:R-:W-:Y:S02]  /*0830*/  @!P1 LEA R10, R9, R7, 0x2 ;  /* 0x00000007090a9211 */ /* 0x000fe400078e10ff */
        /* <DEDUP_REMOVED lines=114> */
[----:B------:R-:W-:Y:S06]  /*0f60*/  BAR.SYNC.DEFER_BLOCKING 0x0 ;  /* 0x0000000000007b1d */ /* 0x000fec0000010000 */
.L_x_5:
[----:B------:R-:W-:-:S13]  /*0f70*/  ISETP.GT.U32.AND P1, PT, R8, 0x1f, PT ;  /* 0x0000001f0800780c */ /* 0x000fda0003f24070 */
[----:B------:R-:W-:Y:S05]  /*0f80*/  @P1 BRA `(.L_x_6) ;  /* 0x00000000003c1947 */ /* 0x000fea0003800000 */
[----:B------:R-:W-:Y:S01]  /*0f90*/  @P0 LDS R3, [R7] ;  /* 0x0000000007030984 */ /* 0x000fe20000000800 */
[----:B------:R-:W-:-:S03]  /*0fa0*/  UMOV UR4, 0xffffffff ;  /* 0xffffffff00047882 */ /* 0x000fc60000000000 */
[----:B------:R-:W0:Y:S02]  /*0fb0*/  @P0 LDS R8, [R7+0x80] ;  /* 0x0000800007080984 */ /* 0x000e240000000800 */
[----:B0-----:R-:W-:Y:S01]  /*0fc0*/  @P0 FADD.FTZ R6, R3, R8 ;  /* 0x0000000803060221 */ /* 0x001fe20000010000 */
[----:B------:R-:W-:Y:S06]  /*0fd0*/  BRA.DIV UR4, `(.L_x_7) ;  /* 0x00000002048c7947 */ /* 0x000fec000b800000 */
[----:B------:R-:W0:Y:S02]  /*0fe0*/  SHFL.DOWN PT, R3, R6, 0x10, 0x1f ;  /* 0x0a001f0006037f89 */ /* 0x000e2400000e0000 */
[----:B0-----:R-:W-:-:S05]  /*0ff0*/  FADD.FTZ R3, R3, R6 ;  /* 0x0000000603037221 */ /* 0x001fca0000010000 */
[----:B------:R-:W0:Y:S02]  /*1000*/  SHFL.DOWN PT, R8, R3, 0x8, 0x1f ;  /* 0x09001f0003087f89 */ /* 0x000e2400000e0000 */
[----:B0-----:R-:W-:-:S05]  /*1010*/  FADD.FTZ R8, R3, R8 ;  /* 0x0000000803087221 */ /* 0x001fca0000010000 */
[----:B-1----:R-:W0:Y:S02]  /*1020*/  SHFL.DOWN PT, R7, R8, 0x4, 0x1f ;  /* 0x08801f0008077f89 */ /* 0x002e2400000e0000 */
[----:B0-----:R-:W-:-:S05]  /*1030*/  FADD.FTZ R7, R8, R7 ;  /* 0x0000000708077221 */ /* 0x001fca0000010000 */
[----:B------:R-:W0:Y:S02]  /*1040*/  SHFL.DOWN PT, R10, R7, 0x2, 0x1f ;  /* 0x08401f00070a7f89 */ /* 0x000e2400000e0000 */
[----:B0-----:R-:W-:-:S05]  /*1050*/  FADD.FTZ R10, R7, R10 ;  /* 0x0000000a070a7221 */ /* 0x001fca0000010000 */
[----:B------:R0:W1:Y:S02]  /*1060*/  SHFL.DOWN PT, R9, R10, 0x1, 0x1f ;  /* 0x08201f000a097f89 */ /* 0x00006400000e0000 */
.L_x_13:
[----:B01----:R-:W-:-:S07]  /*1070*/  FADD.FTZ R10, R10, R9 ;  /* 0x000000090a0a7221 */ /* 0x003fce0000010000 */
.L_x_6:
[----:B------:R-:W-:Y:S05]  /*1080*/  WARPSYNC.ALL ;  /* 0x0000000000007948 */ /* 0x000fea0003800000 */
[----:B------:R-:W-:Y:S01]  /*1090*/  BAR.SYNC.DEFER_BLOCKING 0x0 ;  /* 0x0000000000007b1d */ /* 0x000fe20000010000 */
[----:B------:R-:W-:-:S13]  /*10a0*/  ISETP.NE.AND P0, PT, R2, RZ, PT ;  /* 0x000000ff0200720c */ /* 0x000fda0003f05270 */
[----:B------:R-:W-:Y:S05]  /*10b0*/  @P0 EXIT ;  /* 0x000000000000094d */ /* 0x000fea0003800000 */
[----:B------:R-:W-:Y:S01]  /*10c0*/  FSETP.NE.FTZ.AND P0, PT, |R10|, +INF , PT ;  /* 0x7f8000000a00780b */ /* 0x000fe20003f15200 */
[----:B------:R-:W2:Y:S01]  /*10d0*/  LDC.64 R2, c[0x0][0x10c0] ;  /* 0x00043000ff027b82 */ /* 0x000ea20000000a00 */
[----:B------:R-:W3:Y:S11]  /*10e0*/  LDCU.U8 UR4, c[0x0][0x10d0] ;  /* 0x00021a00ff0477ac */ /* 0x000ef60008000000 */
[----:B01----:R-:W0:Y:S01]  /*10f0*/  @!P0 LDC.64 R6, c[0x0][0x388] ;  /* 0x0000e200ff068b82 */ /* 0x003e220000000a00 */
[----:B------:R-:W-:Y:S01]  /*1100*/  @!P0 MOV R9, 0x1 ;  /* 0x0000000100098802 */ /* 0x000fe20000000f00 */
[----:B--2---:R-:W-:-:S04]  /*1110*/  IMAD.WIDE.U32 R2, R5, 0x4, R2 ;  /* 0x0000000405027825 */ /* 0x004fc800078e0002 */
[----:B0-----:R0:W-:Y:S04]  /*1120*/  @!P0 STG.E.STRONG.SYS desc[UR6][R6.64], R9 ;  /* 0x0000000906008986 */ /* 0x0011e8000c115906 */
[----:B------:R-:W2:Y:S01]  /*1130*/  LDG.E R5, desc[UR6][R2.64] ;  /* 0x0000000602057981 */ /* 0x000ea2000c1e1900 */
[----:B---3--:R-:W-:-:S06]  /*1140*/  UPRMT UR4, UR4, 0x8880, URZ ;  /* 0x0000888004047896 */ /* 0x008fcc00080000ff */
[----:B------:R-:W-:Y:S01]  /*1150*/  ISETP.NE.AND P0, PT, RZ, UR4, PT ;  /* 0x00000004ff007c0c */ /* 0x000fe2000bf05270 */
[----:B--2---:R-:W-:-:S05]  /*1160*/  FADD.FTZ R5, R10, R5 ;  /* 0x000000050a057221 */ /* 0x004fca0000010000 */
[----:B------:R0:W-:Y:S07]  /*1170*/  STG.E desc[UR6][R2.64], R5 ;  /* 0x0000000502007986 */ /* 0x0001ee000c101906 */
[----:B------:R-:W-:Y:S05]  /*1180*/  @!P0 EXIT ;  /* 0x000000000000894d */ /* 0x000fea0003800000 */
[----:B------:R-:W1:Y:S01]  /*1190*/  LDCU UR4, c[0x0][0x10b0] ;  /* 0x00021600ff0477ac */ /* 0x000e620008000800 */
[----:B0-----:R-:W0:Y:S01]  /*11a0*/  LDC.64 R2, c[0x0][0x10c8] ;  /* 0x00043200ff027b82 */ /* 0x001e220000000a00 */
[----:B------:R-:W2:Y:S01]  /*11b0*/  LDCU UR5, c[0x0][0x10d4] ;  /* 0x00021a80ff0577ac */ /* 0x000ea20008000800 */
[----:B-1----:R-:W-:-:S04]  /*11c0*/  VIADD R5, R0, UR4 ;  /* 0x0000000400057c36 */ /* 0x002fc80008000000 */
[----:B--2---:R-:W-:-:S04]  /*11d0*/  IMAD R5, R5, UR5, R4 ;  /* 0x0000000505057c24 */ /* 0x004fc8000f8e0204 */
[----:B0-----:R-:W-:-:S05]  /*11e0*/  IMAD.WIDE R2, R5, 0x4, R2 ;  /* 0x0000000405027825 */ /* 0x001fca00078e0202 */
[----:B------:R-:W-:Y:S01]  /*11f0*/  STG.E desc[UR6][R2.64], R10 ;  /* 0x0000000a02007986 */ /* 0x000fe2000c101906 */
[----:B------:R-:W-:Y:S05]  /*1200*/  EXIT ;  /* 0x000000000000794d */ /* 0x000fea0003800000 */
.L_x_7:
[----:B------:R-:W-:Y:S02]  /*1210*/  HFMA2 R13, -RZ, RZ, 0, 1.847743988037109375e-06 ;  /* 0x0000001fff0d7431 */ /* 0x000fe400000001ff */
[----:B------:R-:W-:Y:S02]  /*1220*/  IMAD.MOV.U32 R12, RZ, RZ, 0x10 ;  /* 0x00000010ff0c7424 */ /* 0x000fe400078e00ff */
[----:B------:R-:W-:-:S07]  /*1230*/  IMAD.MOV.U32 R11, RZ, RZ, -0x1 ;  /* 0xffffffffff0b7424 */ /* 0x000fce00078e00ff */
[----:B-1----:R-:W-:Y:S05]  /*1240*/  WARPSYNC.COLLECTIVE R11, `(.L_x_8) ;  /* 0x000000000b087348 */ /* 0x002fea0003c00000 */
[----:B------:R0:W2:Y:S02]  /*1250*/  SHFL.DOWN P0, R9, R6, R12, R13 ;  /* 0x0800000c06097389 */ /* 0x0000a4000000000d */
[----:B012---:R-:W-:Y:S05]  /*1260*/  ENDCOLLECTIVE ;  /* 0x000000000000791b */ /* 0x007fea0003800000 */
.L_x_8:
[----:B------:R-:W-:Y:S02]  /*1270*/  IMAD.MOV.U32 R12, RZ, RZ, 0x8 ;  /* 0x00000008ff0c7424 */ /* 0x000fe400078e00ff */
[----:B------:R-:W-:-:S04]  /*1280*/  IMAD.MOV.U32 R3, RZ, RZ, R9 ;  /* 0x000000ffff037224 */ /* 0x000fc800078e0009 */
[----:B------:R-:W-:-:S05]  /*1290*/  FADD.FTZ R3, R3, R6 ;  /* 0x0000000603037221 */ /* 0x000fca0000010000 */
[----:B------:R-:W-:-:S07]  /*12a0*/  MOV R6, R3 ;  /* 0x0000000300067202 */ /* 0x000fce0000000f00 */
[----:B------:R-:W-:Y:S05]  /*12b0*/  WARPSYNC.COLLECTIVE R11, `(.L_x_9) ;  /* 0x000000000b087348 */ /* 0x000fea0003c00000 */
[----:B------:R0:W1:Y:S02]  /*12c0*/  SHFL.DOWN P0, R9, R6, R12, R13 ;  /* 0x0800000c06097389 */ /* 0x000064000000000d */
[----:B01----:R-:W-:Y:S05]  /*12d0*/  ENDCOLLECTIVE ;  /* 0x000000000000791b */ /* 0x003fea0003800000 */
.L_x_9:
[----:B------:R-:W-:Y:S02]  /*12e0*/  IMAD.MOV.U32 R12, RZ, RZ, 0x4 ;  /* 0x00000004ff0c7424 */ /* 0x000fe400078e00ff */
[----:B------:R-:W-:-:S04]  /*12f0*/  IMAD.MOV.U32 R8, RZ, RZ, R9 ;  /* 0x000000ffff087224 */ /* 0x000fc800078e0009 */
[----:B------:R-:W-:-:S05]  /*1300*/  FADD.FTZ R8, R3, R8 ;  /* 0x0000000803087221 */ /* 0x000fca0000010000 */
[----:B------:R-:W-:-:S07]  /*1310*/  MOV R6, R8 ;  /* 0x0000000800067202 */ /* 0x000fce0000000f00 */
[----:B------:R-:W-:Y:S05]  /*1320*/  WARPSYNC.COLLECTIVE R11, `(.L_x_10) ;  /* 0x000000000b087348 */ /* 0x000fea0003c00000 */
[----:B------:R0:W1:Y:S02]  /*1330*/  SHFL.DOWN P0, R9, R6, R12, R13 ;  /* 0x0800000c06097389 */ /* 0x000064000000000d */
[----:B01----:R-:W-:Y:S05]  /*1340*/  ENDCOLLECTIVE ;  /* 0x000000000000791b */ /* 0x003fea0003800000 */
.L_x_10:
[----:B------:R-:W-:Y:S02]  /*1350*/  IMAD.MOV.U32 R12, RZ, RZ, 0x2 ;  /* 0x00000002ff0c7424 */ /* 0x000fe400078e00ff */
[----:B------:R-:W-:-:S04]  /*1360*/  IMAD.MOV.U32 R7, RZ, RZ, R9 ;  /* 0x000000ffff077224 */ /* 0x000fc800078e0009 */
[----:B------:R-:W-:-:S05]  /*1370*/  FADD.FTZ R7, R8, R7 ;  /* 0x0000000708077221 */ /* 0x000fca0000010000 */
[----:B------:R-:W-:-:S07]  /*1380*/  MOV R6, R7 ;  /* 0x0000000700067202 */ /* 0x000fce0000000f00 */
[----:B------:R-:W-:Y:S05]  /*1390*/  WARPSYNC.COLLECTIVE R11, `(.L_x_11) ;  /* 0x000000000b087348 */ /* 0x000fea0003c00000 */
[----:B------:R0:W1:Y:S02]  /*13a0*/  SHFL.DOWN P0, R9, R6, R12, R13 ;  /* 0x0800000c06097389 */ /* 0x000064000000000d */
[----:B01----:R-:W-:Y:S05]  /*13b0*/  ENDCOLLECTIVE ;  /* 0x000000000000791b */ /* 0x003fea0003800000 */
.L_x_11:
[----:B------:R-:W-:Y:S02]  /*13c0*/  IMAD.MOV.U32 R12, RZ, RZ, 0x1 ;  /* 0x00000001ff0c7424 */ /* 0x000fe400078e00ff */
[----:B------:R-:W-:-:S04]  /*13d0*/  IMAD.MOV.U32 R10, RZ, RZ, R9 ;  /* 0x000000ffff0a7224 */ /* 0x000fc800078e0009 */
[----:B------:R-:W-:-:S05]  /*13e0*/  FADD.FTZ R10, R7, R10 ;  /* 0x0000000a070a7221 */ /* 0x000fca0000010000 */
[----:B------:R-:W-:-:S07]  /*13f0*/  MOV R6, R10 ;  /* 0x0000000a00067202 */ /* 0x000fce0000000f00 */
[----:B------:R-:W-:Y:S05]  /*1400*/  WARPSYNC.COLLECTIVE R11, `(.L_x_12) ;  /* 0x000000000b087348 */ /* 0x000fea0003c00000 */
[----:B------:R0:W1:Y:S02]  /*1410*/  SHFL.DOWN P0, R9, R6, R12, R13 ;  /* 0x0800000c06097389 */ /* 0x000064000000000d */
[----:B01----:R-:W-:Y:S05]  /*1420*/  ENDCOLLECTIVE ;  /* 0x000000000000791b */ /* 0x003fea0003800000 */
.L_x_12:
[----:B------:R-:W-:Y:S05]  /*1430*/  BRA `(.L_x_13) ;  /* 0xfffffffc000c7947 */ /* 0x000fea000383ffff */
.L_x_14:
[----:B------:R-:W-:-:S00]  /*1440*/  BRA `(.L_x_14) ;  /* 0xfffffffc00fc7947 */ /* 0x000fc0000383ffff */
[----:B------:R-:W-:-:S00]  /*1450*/  NOP ;  /* 0x0000000000007918 */ /* 0x000fc00000000000 */
        /* <DEDUP_REMOVED lines=10> */
.L_x_68:


//--------------------- .text._Z25multi_tensor_apply_kernelI18TensorListMetadataILi1EE13L2NormFunctorIN3c104HalfEEJPfS6_biEEvlPViT_T0_DpT1_ --------------------------
	.section	.text._Z25multi_tensor_apply_kernelI18TensorListMetadataILi1EE13L2NormFunctorIN3c104HalfEEJPfS6_biEEvlPViT_T0_DpT1_,"ax",@progbits
	.align	128
        .global         _Z25multi_tensor_apply_kernelI18TensorListMetadataILi1EE13L2NormFunctorIN3c104HalfEEJPfS6_biEEvlPViT_T0_DpT1_
        .type           _Z25multi_tensor_apply_kernelI18TensorListMetadataILi1EE13L2NormFunctorIN3c104HalfEEJPfS6_biEEvlPViT_T0_DpT1_,@function
        .size           _Z25multi_tensor_apply_kernelI18TensorListMetadataILi1EE13L2NormFunctorIN3c104HalfEEJPfS6_biEEvlPViT_T0_DpT1_,(.L_x_69 - _Z25multi_tensor_apply_kernelI18TensorListMetadataILi1EE13L2NormFunctorIN3c104HalfEEJPfS6_biEEvlPViT_T0_DpT1_)
        .other          _Z25multi_tensor_apply_kernelI18TensorListMetadataILi1EE13L2NormFunctorIN3c104HalfEEJPfS6_biEEvlPViT_T0_DpT1_,@"STO_CUDA_ENTRY STV_DEFAULT"
_Z25multi_tensor_apply_kernelI18TensorListMetadataILi1EE13L2NormFunctorIN3c104HalfEEJPfS6_biEEvlPViT_T0_DpT1_:
.text._Z25multi_tensor_apply_kernelI18TensorListMetadataILi1EE13L2NormFunctorIN3c104HalfEEJPfS6_biEEvlPViT_T0_DpT1_:
        /* <DEDUP_REMOVED lines=14> */
[----:B0-----:R-:W-:-:S07]  /*00e0*/  LEA R8, R0, R3, 0x3 ;  /* 0x0000000300087211 */ /* 0x001fce00078e18ff */
[----:B------:R-:W0:Y:S01]  /*00f0*/  LDC.64 R2, c[0x0][R8+0x380] ;  /* 0x0000e00008027b82 */ /* 0x000e220000000a00 */
[----:B-1----:R-:W-:-:S07]  /*0100*/  IMAD R7, R4, R9, RZ ;  /* 0x0000000904077224 */ /* 0x002fce00078e02ff */
[----:B------:R-:W1:Y:S01]  /*0110*/  LDC R6, c[0x0][R8+0x6f0] ;  /* 0x0001bc0008067b82 */ /* 0x000e620000000800 */
[----:B0-----:R-:W-:-:S04]  /*0120*/  IMAD.WIDE R2, R7, 0x2, R2 ;  /* 0x0000000207027825 */ /* 0x001fc800078e0202 */
[----:B-1----:R-:W-:Y:S01]  /*0130*/  IMAD.IADD R18, R6, 0x1, -R7 ;  /* 0x0000000106127824 */ /* 0x002fe200078e0a07 */
[----:B------:R-:W-:-:S04]  /*0140*/  LOP3.LUT R6, R2, 0x7, RZ, 0xc0, !PT ;  /* 0x0000000702067812 */ /* 0x000fc800078ec0ff */
        /* <DEDUP_REMOVED lines=13> */
.L_x_17:
[----:B0-----:R-:W-:-:S05]  /*0220*/  VIADD R17, R23, UR4 ;  /* 0x0000000417117c36 */ /* 0x001fca0008000000 */
[C---:B-1----:R-:W-:Y:S02]  /*0230*/  IADD3 R15, PT, PT, R17.reuse, UR5, RZ ;  /* 0x00000005110f7c10 */ /* 0x042fe4000fffe0ff */
[-C--:B------:R-:W-:Y:S02]  /*0240*/  ISETP.GE.AND P0, PT, R17, R18.reuse, PT ;  /* 0x000000121100720c */ /* 0x080fe40003f06270 */
[C---:B------:R-:W-:Y:S01]  /*0250*/  ISETP.GE.AND P1, PT, R15.reuse, R18, PT ;  /* 0x000000120f00720c */ /* 0x040fe20003f26270 */
[----:B------:R-:W-:-:S04]  /*0260*/  VIADD R11, R15, UR5 ;  /* 0x000000050f0b7c36 */ /* 0x000fc80008000000 */
[C---:B------:R-:W-:Y:S01]  /*0270*/  VIADD R9, R11.reuse, UR5 ;  /* 0x000000050b097c36 */ /* 0x040fe20008000000 */
[----:B------:R-:W-:-:S04]  /*0280*/  ISETP.GE.AND P2, PT, R11, R18, PT ;  /* 0x000000120b00720c */ /* 0x000fc80003f46270 */
[----:B------:R-:W-:Y:S01]  /*0290*/  ISETP.GE.AND P3, PT, R9, R18, PT ;  /* 0x000000120900720c */ /* 0x000fe20003f66270 */
[----:B------:R-:W-:-:S04]  /*02a0*/  @!P0 IMAD.WIDE R16, R17, 0x2, R2 ;  /* 0x0000000211108825 */ /* 0x000fc800078e0202 */
[--C-:B------:R-:W-:Y:S02]  /*02b0*/  @!P1 IMAD.WIDE R14, R15, 0x2, R2.reuse ;  /* 0x000000020f0e9825 */ /* 0x100fe400078e0202 */
[----:B------:R-:W2:Y:S02]  /*02c0*/  @!P0 LDG.E.U16 R16, desc[UR6][R16.64] ;  /* 0x0000000610108981 */ /* 0x000ea4000c1e1500 */
[--C-:B------:R-:W-:Y:S02]  /*02d0*/  @!P2 IMAD.WIDE R10, R11, 0x2, R2.reuse ;  /* 0x000000020b0aa825 */ /* 0x100fe400078e0202 */
[----:B------:R-:W3:Y:S02]  /*02e0*/  @!P1 LDG.E.U16 R14, desc[UR6][R14.64] ;  /* 0x000000060e0e9981 */ /* 0x000ee4000c1e1500 */
[----:B------:R-:W-:Y:S02]  /*02f0*/  @!P3 IMAD.WIDE R8, R9, 0x2, R2 ;  /* 0x000000020908b825 */ /* 0x000fe400078e0202 */
[----:B------:R-:W4:Y:S04]  /*0300*/  @!P2 LDG.E.U16 R10, desc[UR6][R10.64] ;  /* 0x000000060a0aa981 */ /* 0x000f28000c1e1500 */
[----:B------:R-:W5:Y:S01]  /*0310*/  @!P3 LDG.E.U16 R8, desc[UR6][R8.64] ;  /* 0x000000060808b981 */ /* 0x000f62000c1e1500 */
[----:B------:R-:W-:-:S06]  /*0320*/  ULEA UR4, UR5, UR4, 0x2 ;  /* 0x0000000405047291 */ /* 0x000fcc000f8e10ff */
[----:B------:R-:W-:Y:S01]  /*0330*/  ISETP.LE.AND P4, PT, R18, UR4, PT ;  /* 0x0000000412007c0c */ /* 0x000fe2000bf83270 */
[----:B--2---:R-:W-:Y:S02]  /*0340*/  @!P0 HADD2.F32 R20, -RZ, R16.H0_H0 ;  /* 0x20000010ff148230 */ /* 0x004fe40000004100 */
[----:B---3--:R-:W-:Y:S02]  /*0350*/  @!P1 HADD2.F32 R19, -RZ, R14.H0_H0 ;  /* 0x2000000eff139230 */ /* 0x008fe40000004100 */
[----:B----4-:R-:W-:Y:S02]  /*0360*/  @!P2 HADD2.F32 R22, -RZ, R10.H0_H0 ;  /* 0x2000000aff16a230 */ /* 0x010fe40000004100 */
[----:B-----5:R-:W-:Y:S02]  /*0370*/  @!P3 HADD2.F32 R21, -RZ, R8.H0_H0 ;  /* 0x20000008ff15b230 */ /* 0x020fe40000004100 */
[----:B------:R-:W-:Y:S01]  /*0380*/  @!P0 FFMA.FTZ R13, R20, R20, R13 ;  /* 0x00000014140d8223 */ /* 0x000fe2000001000d */
[----:B------:R-:W-:Y:S01]  /*0390*/  @!P1 FFMA.FTZ R12, R19, R19, R12 ;  /* 0x00000013130c9223 */ /* 0x000fe2000001000c */
[----:B------:R-:W-:Y:S01]  /*03a0*/  @!P2 FFMA.FTZ R7, R22, R22, R7 ;  /* 0x000000161607a223 */ /* 0x000fe20000010007 */
[----:B------:R-:W-:Y:S01]  /*03b0*/  @!P3 FFMA.FTZ R6, R21, R21, R6 ;  /* 0x000000151506b223 */ /* 0x000fe20000010006 */
[----:B------:R-:W-:Y:S06]  /*03c0*/  @!P4 BRA `(.L_x_17) ;  /* 0xfffffffc0094c947 */ /* 0x000fec000383ffff */
[----:B------:R-:W-:Y:S05]  /*03d0*/  BRA `(.L_x_16) ;  /* 0x00000000006c7947 */ /* 0x000fea0003800000 */
.L_x_15:
[----:B------:R-:W0:Y:S01]  /*03e0*/  S2R R11, SR_TID.X ;  /* 0x00000000000b7919 */ /* 0x000e220000002100 */
[----:B------:R-:W-:Y:S01]  /*03f0*/  VIMNMX R15, PT, PT, R18, R9, PT ;  /* 0x00000009120f7248 */ /* 0x000fe20003fe0100 */
[----:B------:R-:W-:Y:S01]  /*0400*/  BSSY.RECONVERGENT B0, `(.L_x_16) ;  /* 0x0000018000007945 */ /* 0x000fe20003800200 */
[----:B0-----:R-:W-:-:S04]  /*0410*/  SHF.L.U32 R8, R11, 0x2, RZ ;  /* 0x000000020b087819 */ /* 0x001fc800000006ff */
[----:B------:R-:W-:-:S13]  /*0420*/  ISETP.GT.AND P0, PT, R15, R8, PT ;  /* 0x000000080f00720c */ /* 0x000fda0003f04270 */
[----:B------:R-:W-:Y:S05]  /*0430*/  @!P0 BRA `(.L_x_18) ;  /* 0x0000000000508947 */ /* 0x000fea0003800000 */
[----:B------:R-:W0:Y:S01]  /*0440*/  LDC R16, c[0x0][0x360] ;  /* 0x0000d800ff107b82 */ /* 0x000e220000000800 */
[----:B------:R-:W-:Y:S02]  /*0450*/  VIMNMX.U32 R19, PT, PT, R18, R9, PT ;  /* 0x0000000912137248 */ /* 0x000fe40003fe0000 */
[----:B------:R-:W-:Y:S02]  /*0460*/  CS2R R6, SRZ ;  /* 0x0000000000067805 */ /* 0x000fe4000001ff00 */
[----:B------:R-:W-:-:S07]  /*0470*/  CS2R R12, SRZ ;  /* 0x00000000000c7805 */ /* 0x000fce000001ff00 */
.L_x_19:
[----:B------:R-:W-:-:S06]  /*0480*/  IMAD.WIDE R8, R11, 0x8, R2 ;  /* 0x000000080b087825 */ /* 0x000fcc00078e0202 */
[----:B------:R-:W2:Y:S01]  /*0490*/  LDG.E.64 R8, desc[UR6][R8.64] ;  /* 0x0000000608087981 */ /* 0x000ea2000c1e1b00 */
[----:B0-----:R-:W-:-:S04]  /*04a0*/  IMAD.IADD R11, R16, 0x1, R11 ;  /* 0x00000001100b7824 */ /* 0x001fc800078e020b */
[----:B------:R-:W-:-:S05]  /*04b0*/  IMAD.SHL.U32 R10, R11, 0x4, RZ ;  /* 0x000000040b0a7824 */ /* 0x000fca00078e00ff */
[----:B------:R-:W-:Y:S02]  /*04c0*/  ISETP.GE.AND P0, PT, R10, R19, PT ;  /* 0x000000130a00720c */ /* 0x000fe40003f06270 */
[--C-:B--2---:R-:W-:Y:S01]  /*04d0*/  SHF.R.U64 R15, R8, 0x10, R9.reuse ;  /* 0x00000010080f7819 */ /* 0x104fe20000001209 */
[----:B------:R-:W-:Y:S01]  /*04e0*/  HADD2.F32 R10, -RZ, R8.H0_H0 ;  /* 0x20000008ff0a7230 */ /* 0x000fe20000004100 */
[----:B------:R-:W-:Y:S01]  /*04f0*/  SHF.R.U32.HI R17, RZ, 0x10, R9 ;  /* 0x00000010ff117819 */ /* 0x000fe20000011609 */
[----:B------:R-:W-:Y:S02]  /*0500*/  HADD2.F32 R14, -RZ, R9.H0_H0 ;  /* 0x20000009ff0e7230 */ /* 0x000fe40000004100 */
[----:B------:R-:W-:Y:S02]  /*0510*/  HADD2.F32 R15, -RZ, R15.H0_H0 ;  /* 0x2000000fff0f7230 */ /* 0x000fe40000004100 */
[----:B------:R-:W-:Y:S01]  /*0520*/  FFMA.FTZ R13, R10, R10, R13 ;  /* 0x0000000a0a0d7223 */ /* 0x000fe2000001000d */
[----:B------:R-:W-:-:S02]  /*0530*/  HADD2.F32 R17, -RZ, R17.H0_H0 ;  /* 0x20000011ff117230 */ /* 0x000fc40000004100 */
[----:B------:R-:W-:Y:S01]  /*0540*/  FFMA.FTZ R7, R14, R14, R7 ;  /* 0x0000000e0e077223 */ /* 0x000fe20000010007 */
[----:B------:R-:W-:Y:S02]  /*0550*/  FFMA.FTZ R12, R15, R15, R12 ;  /* 0x0000000f0f0c7223 */ /* 0x000fe4000001000c */
[----:B------:R-:W-:Y:S01]  /*0560*/  FFMA.FTZ R6, R17, R17, R6 ;  /* 0x0000001111067223 */ /* 0x000fe20000010006 */
[----:B------:R-:W-:Y:S06]  /*0570*/  @!P0 BRA `(.L_x_19) ;  /* 0xfffffffc00c08947 */ /* 0x000fec000383ffff */
.L_x_18:
[----:B------:R-:W-:Y:S05]  /*0580*/  BSYNC.RECONVERGENT B0 ;  /* 0x0000000000007941 */ /* 0x000fea0003800200 */
.L_x_16:
        /* <DEDUP_REMOVED lines=158> */
.L_x_20:
        /* <DEDUP_REMOVED lines=16> */
.L_x_28:
[----:B01----:R-:W-:-:S07]  /*1070*/  FADD.FTZ R10, R10, R9 ;  /* 0x000000090a0a7221 */ /* 0x003fce0000010000 */
.L_x_21:
        /* <DEDUP_REMOVED lines=8> */
[----:B------:R-:W-:-:S02]  /*1100*/  @!P0 IMAD.MOV.U32 R9, RZ, RZ, 0x1 ;  /* 0x00000001ff098424 */ /* 0x000fc400078e00ff */
[----:B--2---:R-:W-:-:S03]  /*1110*/  IMAD.WIDE.U32 R2, R5, 0x4, R2 ;  /* 0x0000000405027825 */ /* 0x004fc600078e0002 */
        /* <DEDUP_REMOVED lines=10> */
[----:B-1----:R-:W-:-:S05]  /*11c0*/  IADD3 R5, PT, PT, R0, UR4, RZ ;  /* 0x0000000400057c10 */ /* 0x002fca000fffe0ff */
[----:B--2---:R-:W-:-:S04]  /*11d0*/  IMAD R5, R5, UR5, R4 ;  /* 0x0000000505057c24 */ /* 0x004fc8000f8e0204 */
[----:B0-----:R-:W-:-:S05]  /*11e0*/  IMAD.WIDE R2, R5, 0x4, R2 ;  /* 0x0000000405027825 */ /* 0x001fca00078e0202 */
[----:B------:R-:W-:Y:S01]  /*11f0*/  STG.E desc[UR6][R2.64], R10 ;  /* 0x0000000a02007986 */ /* 0x000fe2000c101906 */
[----:B------:R-:W-:Y:S05]  /*1200*/  EXIT ;  /* 0x000000000000794d */ /* 0x000fea0003800000 */
.L_x_22:
[----:B------:R-:W-:Y:S01]  /*1210*/  IMAD.MOV.U32 R12, RZ, RZ, 0x10 ;  /* 0x00000010ff0c7424 */ /* 0x000fe200078e00ff */
[----:B------:R-:W-:Y:S01]  /*1220*/  MOV R11, 0xffffffff ;  /* 0xffffffff000b7802 */ /* 0x000fe20000000f00 */
[----:B------:R-:W-:-:S07]  /*1230*/  IMAD.MOV.U32 R13, RZ, RZ, 0x1f ;  /* 0x0000001fff0d7424 */ /* 0x000fce00078e00ff */
[----:B-1----:R-:W-:Y:S05]  /*1240*/  WARPSYNC.COLLECTIVE R11, `(.L_x_23) ;  /* 0x000000000b087348 */ /* 0x002fea0003c00000 */
[----:B------:R0:W2:Y:S02]  /*1250*/  SHFL.DOWN P0, R9, R6, R12, R13 ;  /* 0x0800000c06097389 */ /* 0x0000a4000000000d */
[----:B012---:R-:W-:Y:S05]  /*1260*/  ENDCOLLECTIVE ;  /* 0x000000000000791b */ /* 0x007fea0003800000 */
.L_x_23:
[----:B------:R-:W-:Y:S02]  /*1270*/  HFMA2 R12, -RZ, RZ, 0, 4.76837158203125e-07 ;  /* 0x00000008ff0c7431 */ /* 0x000fe400000001ff */
[----:B------:R-:W-:-:S04]  /*1280*/  IMAD.MOV.U32 R3, RZ, RZ, R9 ;  /* 0x000000ffff037224 */ /* 0x000fc800078e0009 */
[----:B------:R-:W-:-:S04]  /*1290*/  FADD.FTZ R3, R3, R6 ;  /* 0x0000000603037221 */ /* 0x000fc80000010000 */
[----:B------:R-:W-:-:S07]  /*12a0*/  IMAD.MOV.U32 R6, RZ, RZ, R3 ;  /* 0x000000ffff067224 */ /* 0x000fce00078e0003 */
[----:B------:R-:W-:Y:S05]  /*12b0*/  WARPSYNC.COLLECTIVE R11, `(.L_x_24) ;  /* 0x000000000b087348 */ /* 0x000fea0003c00000 */
[----:B------:R0:W1:Y:S02]  /*12c0*/  SHFL.DOWN P0, R9, R6, R12, R13 ;  /* 0x0800000c06097389 */ /* 0x000064000000000d */
[----:B01----:R-:W-:Y:S05]  /*12d0*/  ENDCOLLECTIVE ;  /* 0x000000000000791b */ /* 0x003fea0003800000 */
.L_x_24:
[----:B------:R-:W-:Y:S01]  /*12e0*/  MOV R12, 0x4 ;  /* 0x00000004000c7802 */ /* 0x000fe20000000f00 */
[----:B------:R-:W-:-:S04]  /*12f0*/  IMAD.MOV.U32 R8, RZ, RZ, R9 ;  /* 0x000000ffff087224 */ /* 0x000fc800078e0009 */
[----:B------:R-:W-:-:S04]  /*1300*/  FADD.FTZ R8, R3, R8 ;  /* 0x0000000803087221 */ /* 0x000fc80000010000 */
[----:B------:R-:W-:-:S07]  /*1310*/  IMAD.MOV.U32 R6, RZ, RZ, R8 ;  /* 0x000000ffff067224 */ /* 0x000fce00078e0008 */
[----:B------:R-:W-:Y:S05]  /*1320*/  WARPSYNC.COLLECTIVE R11, `(.L_x_25) ;  /* 0x000000000b087348 */ /* 0x000fea0003c00000 */
[----:B------:R0:W1:Y:S02]  /*1330*/  SHFL.DOWN P0, R9, R6, R12, R13 ;  /* 0x0800000c06097389 */ /* 0x000064000000000d */
[----:B01----:R-:W-:Y:S05]  /*1340*/  ENDCOLLECTIVE ;  /* 0x000000000000791b */ /* 0x003fea0003800000 */
.L_x_25:
[----:B------:R-:W-:Y:S02]  /*1350*/  IMAD.MOV.U32 R12, RZ, RZ, 0x2 ;  /* 0x00000002ff0c7424 */ /* 0x000fe400078e00ff */
[----:B------:R-:W-:-:S04]  /*1360*/  IMAD.MOV.U32 R7, RZ, RZ, R9 ;  /* 0x000000ffff077224 */ /* 0x000fc800078e0009 */
[----:B------:R-:W-:-:S05]  /*1370*/  FADD.FTZ R7, R8, R7 ;  /* 0x0000000708077221 */ /* 0x000fca0000010000 */
[----:B------:R-:W-:-:S07]  /*1380*/  MOV R6, R7 ;  /* 0x0000000700067202 */ /* 0x000fce0000000f00 */
[----:B------:R-:W-:Y:S05]  /*1390*/  WARPSYNC.COLLECTIVE R11, `(.L_x_26) ;  /* 0x000000000b087348 */ /* 0x000fea0003c00000 */
[----:B------:R0:W1:Y:S02]  /*13a0*/  SHFL.DOWN P0, R9, R6, R12, R13 ;  /* 0x0800000c06097389 */ /* 0x000064000000000d */
[----:B01----:R-:W-:Y:S05]  /*13b0*/  ENDCOLLECTIVE ;  /* 0x000000000000791b */ /* 0x003fea0003800000 */
.L_x_26:
[----:B------:R-:W-:Y:S01]  /*13c0*/  HFMA2 R12, -RZ, RZ, 0, 5.9604644775390625e-08 ;  /* 0x00000001ff0c7431 */ /* 0x000fe200000001ff */
[----:B------:R-:W-:-:S05]  /*13d0*/  MOV R10, R9 ;  /* 0x00000009000a7202 */ /* 0x000fca0000000f00 */
[----:B------:R-:W-:-:S04]  /*13e0*/  FADD.FTZ R10, R7, R10 ;  /* 0x0000000a070a7221 */ /* 0x000fc80000010000 */
[----:B------:R-:W-:-:S07]  /*13f0*/  IMAD.MOV.U32 R6, RZ, RZ, R10 ;  /* 0x000000ffff067224 */ /* 0x000fce00078e000a */
[----:B------:R-:W-:Y:S05]  /*1400*/  WARPSYNC.COLLECTIVE R11, `(.L_x_27) ;  /* 0x000000000b087348 */ /* 0x000fea0003c00000 */
[----:B------:R0:W1:Y:S02]  /*1410*/  SHFL.DOWN P0, R9, R6, R12, R13 ;  /* 0x0800000c06097389 */ /* 0x000064000000000d */
[----:B01----:R-:W-:Y:S05]  /*1420*/  ENDCOLLECTIVE ;  /* 0x000000000000791b */ /* 0x003fea0003800000 */
.L_x_27:
[----:B------:R-:W-:Y:S05]  /*1430*/  BRA `(.L_x_28) ;  /* 0xfffffffc000c7947 */ /* 0x000fea000383ffff */
.L_x_29:
        /* <DEDUP_REMOVED lines=12> */
.L_x_69:


//--------------------- .text._Z25multi_tensor_apply_kernelI18TensorListMetadataILi1EE13L2NormFunctorIfEJPfS4_biEEvlPViT_T0_DpT1_ --------------------------
	.section	.text._Z25multi_tensor_apply_kernelI18TensorListMetadataILi1EE13L2NormFunctorIfEJPfS4_biEEvlPViT_T0_DpT1_,"ax",@progbits
	.align	128
        .global         _Z25multi_tensor_apply_kernelI18TensorListMetadataILi1EE13L2NormFunctorIfEJPfS4_biEEvlPViT_T0_DpT1_
        .type           _Z25multi_tensor_apply_kernelI18TensorListMetadataILi1EE13L2NormFunctorIfEJPfS4_biEEvlPViT_T0_DpT1_,@function
        .size           _Z25multi_tensor_apply_kernelI18TensorListMetadataILi1EE13L2NormFunctorIfEJPfS4_biEEvlPViT_T0_DpT1_,(.L_x_70 - _Z25multi_tensor_apply_kernelI18TensorListMetadataILi1EE13L2NormFunctorIfEJPfS4_biEEvlPViT_T0_DpT1_)
        .other          _Z25multi_tensor_apply_kernelI18TensorListMetadataILi1EE13L2NormFunctorIfEJPfS4_biEEvlPViT_T0_DpT1_,@"STO_CUDA_ENTRY STV_DEFAULT"
_Z25multi_tensor_apply_kernelI18TensorListMetadataILi1EE13L2NormFunctorIfEJPfS4_biEEvlPViT_T0_DpT1_:
.text._Z25multi_tensor_apply_kernelI18TensorListMetadataILi1EE13L2NormFunctorIfEJPfS4_biEEvlPViT_T0_DpT1_:
        /* <DEDUP_REMOVED lines=9> */
[----:B------:R-:W-:Y:S02]  /*0090*/  CS2R R10, SRZ ;  /* 0x00000000000a7805 */ /* 0x000fe4000001ff00 */
[----:B------:R-:W-:-:S05]  /*00a0*/  CS2R R12, SRZ ;  /* 0x00000000000c7805 */ /* 0x000fca000001ff00 */
        /* <DEDUP_REMOVED lines=12> */
[----:B------:R-:W-:-:S13]  /*0170*/  ISETP.NE.AND P1, PT, R6, RZ, PT ;  /* 0x000000ff0600720c */ /* 0x000fda0003f25270 */
        /* <DEDUP_REMOVED lines=10> */
.L_x_32:
        /* <DEDUP_REMOVED lines=10> */
[----:B------:R-:W2:Y:S04]  /*02c0*/  @!P0 LDG.E R14, desc[UR6][R14.64] ;  /* 0x000000060e0e8981 */ /* 0x000ea8000c1e1900 */
[--C-:B------:R-:W-:Y:S01]  /*02d0*/  @!P2 IMAD.WIDE R6, R7, 0x4, R8.reuse ;  /* 0x000000040706a825 */ /* 0x100fe200078e0208 */
[----:B------:R-:W3:Y:S03]  /*02e0*/  @!P1 LDG.E R17, desc[UR6][R16.64] ;  /* 0x0000000610119981 */ /* 0x000ee6000c1e1900 */
[----:B------:R-:W-:-:S02]  /*02f0*/  @!P3 IMAD.WIDE R4, R5, 0x4, R8 ;  /* 0x000000040504b825 */ /* 0x000fc400078e0208 */
[----:B------:R-:W4:Y:S04]  /*0300*/  @!P2 LDG.E R6, desc[UR6][R6.64] ;  /* 0x000000060606a981 */ /* 0x000f28000c1e1900 */
[----:B------:R-:W5:Y:S01]  /*0310*/  @!P3 LDG.E R5, desc[UR6][R4.64] ;  /* 0x000000060405b981 */ /* 0x000f62000c1e1900 */
[----:B------:R-:W-:-:S06]  /*0320*/  ULEA UR4, UR5, UR4, 0x2 ;  /* 0x0000000405047291 */ /* 0x000fcc000f8e10ff */
[----:B------:R-:W-:Y:S01]  /*0330*/  ISETP.LE.AND P4, PT, R18, UR4, PT ;  /* 0x0000000412007c0c */ /* 0x000fe2000bf83270 */
[----:B--2---:R-:W-:Y:S01]  /*0340*/  @!P0 FFMA.FTZ R13, R14, R14, R13 ;  /* 0x0000000e0e0d8223 */ /* 0x004fe2000001000d */
[----:B---3--:R-:W-:Y:S01]  /*0350*/  @!P1 FFMA.FTZ R12, R17, R17, R12 ;  /* 0x00000011110c9223 */ /* 0x008fe2000001000c */
[----:B----4-:R-:W-:Y:S01]  /*0360*/  @!P2 FFMA.FTZ R11, R6, R6, R11 ;  /* 0x00000006060ba223 */ /* 0x010fe2000001000b */
[----:B-----5:R-:W-:-:S09]  /*0370*/  @!P3 FFMA.FTZ R10, R5, R5, R10 ;  /* 0x00000005050ab223 */ /* 0x020fd2000001000a */
[----:B------:R-:W-:Y:S05]  /*0380*/  @!P4 BRA `(.L_x_32) ;  /* 0xfffffffc00a4c947 */ /* 0x000fea000383ffff */
[----:B------:R-:W-:Y:S05]  /*0390*/  BRA `(.L_x_31) ;  /* 0x0000000000547947 */ /* 0x000fea0003800000 */
.L_x_30:
        /* <DEDUP_REMOVED lines=10> */
.L_x_34:
[----:B------:R-:W-:-:S06]  /*0440*/  IMAD.WIDE R4, R15, 0x10, R8 ;  /* 0x000000100f047825 */ /* 0x000fcc00078e0208 */
[----:B------:R-:W2:Y:S01]  /*0450*/  LDG.E.128 R4, desc[UR6][R4.64] ;  /* 0x0000000604047981 */ /* 0x000ea2000c1e1d00 */
[----:B0-----:R-:W-:-:S04]  /*0460*/  IMAD.IADD R15, R16, 0x1, R15 ;  /* 0x00000001100f7824 */ /* 0x001fc800078e020f */
[----:B------:R-:W-:-:S05]  /*0470*/  IMAD.SHL.U32 R14, R15, 0x4, RZ ;  /* 0x000000040f0e7824 */ /* 0x000fca00078e00ff */
[----:B------:R-:W-:Y:S01]  /*0480*/  ISETP.GE.AND P0, PT, R14, R17, PT ;  /* 0x000000110e00720c */ /* 0x000fe20003f06270 */
[----:B--2---:R-:W-:Y:S01]  /*0490*/  FFMA.FTZ R13, R4, R4, R13 ;  /* 0x00000004040d7223 */ /* 0x004fe2000001000d */
[----:B------:R-:W-:Y:S01]  /*04a0*/  FFMA.FTZ R12, R5, R5, R12 ;  /* 0x00000005050c7223 */ /* 0x000fe2000001000c */
[----:B------:R-:W-:Y:S01]  /*04b0*/  FFMA.FTZ R11, R6, R6, R11 ;  /* 0x00000006060b7223 */ /* 0x000fe2000001000b */
[----:B------:R-:W-:-:S09]  /*04c0*/  FFMA.FTZ R10, R7, R7, R10 ;  /* 0x00000007070a7223 */ /* 0x000fd2000001000a */
[----:B------:R-:W-:Y:S05]  /*04d0*/  @!P0 BRA `(.L_x_34) ;  /* 0xfffffffc00d88947 */ /* 0x000fea000383ffff */
.L_x_33:
[----:B------:R-:W-:Y:S05]  /*04e0*/  BSYNC.RECONVERGENT B0 ;  /* 0x0000000000007941 */ /* 0x000fea0003800200 */
.L_x_31:
        /* <DEDUP_REMOVED lines=8> */
[----:B------:R-:W-:-:S04]  /*0570*/  FADD.FTZ R11, R12, R11 ;  /* 0x0000000b0c0b7221 */ /* 0x000fc80000010000 */
[----:B------:R-:W-:Y:S01]  /*0580*/  FADD.FTZ R10, R11, R10 ;  /* 0x0000000a0b0a7221 */ /* 0x000fe20000010000 */
[----:B0-----:R-:W-:-:S05]  /*0590*/  IMAD R5, R5, UR8, RZ ;  /* 0x0000000805057c24 */ /* 0x001fca000f8e02ff */
[C---:B------:R-:W-:Y:S02]  /*05a0*/  ISETP.GE.U32.AND P0, PT, R5.reuse, 0x40, PT ;  /* 0x000000400500780c */ /* 0x040fe40003f06070 */
[----:B------:R-:W-:Y:S01]  /*05b0*/  ISETP.GE.U32.AND P1, PT, R5, 0x80, PT ;  /* 0x000000800500780c */ /* 0x000fe20003f26070 */
[----:B--2---:R-:W-:Y:S01]  /*05c0*/  ULEA UR4, UR5, UR4, 0x18 ;  /* 0x0000000405047291 */ /* 0x004fe2000f8ec0ff */
[----:B-1----:R-:W-:-:S05]  /*05d0*/  IMAD R6, R7, UR8, R4 ;  /* 0x0000000807067c24 */ /* 0x002fca000f8e0204 */
[----:B------:R-:W-:-:S05]  /*05e0*/  LEA R7, R6, UR4, 0x2 ;  /* 0x0000000406077c11 */ /* 0x000fca000f8e10ff */
        /* <DEDUP_REMOVED lines=15> */
[----:B------:R-:W-:-:S05]  /*06e0*/  @!P1 LOP3.LUT R8, R5, 0x3ffffc, RZ, 0xc0, !PT ;  /* 0x003ffffc05089812 */ /* 0x000fca00078ec0ff */
[----:B------:R-:W-:Y:S02]  /*06f0*/  @!P1 IMAD.IADD R9, R7, 0x1, R8 ;  /* 0x0000000107099824 */ /* 0x000fe400078e0208 */
        /* <DEDUP_REMOVED lines=125> */
.L_x_35:
        /* <DEDUP_REMOVED lines=16> */
.L_x_43:
[----:B-1----:R-:W-:-:S07]  /*0fd0*/  FADD.FTZ R13, R8, R9 ;  /* 0x00000009080d7221 */ /* 0x002fce0000010000 */
.L_x_36:
        /* <DEDUP_REMOVED lines=25> */
.L_x_37:
[----:B------:R-:W-:Y:S02]  /*1170*/  HFMA2 R13, -RZ, RZ, 0, 1.847743988037109375e-06 ;  /* 0x0000001fff0d7431 */ /* 0x000fe400000001ff */
[----:B-1----:R-:W-:Y:S02]  /*1180*/  IMAD.MOV.U32 R12, RZ, RZ, 0x10 ;  /* 0x00000010ff0c7424 */ /* 0x002fe400078e00ff */
[----:B------:R-:W-:-:S07]  /*1190*/  IMAD.MOV.U32 R11, RZ, RZ, -0x1 ;  /* 0xffffffffff0b7424 */ /* 0x000fce00078e00ff */
[----:B------:R-:W-:Y:S05]  /*11a0*/  WARPSYNC.COLLECTIVE R11, `(.L_x_38) ;  /* 0x000000000b087348 */ /* 0x000fea0003c00000 */
[----:B------:R0:W1:Y:S02]  /*11b0*/  SHFL.DOWN P0, R9, R10, R12, R13 ;  /* 0x0800000c0a097389 */ /* 0x000064000000000d */
[----:B01----:R-:W-:Y:S05]  /*11c0*/  ENDCOLLECTIVE ;  /* 0x000000000000791b */ /* 0x003fea0003800000 */
.L_x_38:
[----:B------:R-:W-:Y:S02]  /*11d0*/  IMAD.MOV.U32 R12, RZ, RZ, 0x8 ;  /* 0x00000008ff0c7424 */ /* 0x000fe400078e00ff */
[----:B------:R-:W-:-:S04]  /*11e0*/  IMAD.MOV.U32 R5, RZ, RZ, R9 ;  /* 0x000000ffff057224 */ /* 0x000fc800078e0009 */
[----:B------:R-:W-:-:S05]  /*11f0*/  FADD.FTZ R5, R5, R10 ;  /* 0x0000000a05057221 */ /* 0x000fca0000010000 */
[----:B------:R-:W-:-:S07]  /*1200*/  MOV R10, R5 ;  /* 0x00000005000a7202 */ /* 0x000fce0000000f00 */
[----:B------:R-:W-:Y:S05]  /*1210*/  WARPSYNC.COLLECTIVE R11, `(.L_x_39) ;  /* 0x000000000b087348 */ /* 0x000fea0003c00000 */
[----:B------:R0:W1:Y:S02]  /*1220*/  SHFL.DOWN P0, R9, R10, R12, R13 ;  /* 0x0800000c0a097389 */ /* 0x000064000000000d */
[----:B01----:R-:W-:Y:S05]  /*1230*/  ENDCOLLECTIVE ;  /* 0x000000000000791b */ /* 0x003fea0003800000 */
.L_x_39:
[----:B------:R-:W-:Y:S02]  /*1240*/  IMAD.MOV.U32 R12, RZ, RZ, 0x4 ;  /* 0x00000004ff0c7424 */ /* 0x000fe400078e00ff */
[----:B------:R-:W-:-:S04]  /*1250*/  IMAD.MOV.U32 R6, RZ, RZ, R9 ;  /* 0x000000ffff067224 */ /* 0x000fc800078e0009 */
[----:B------:R-:W-:-:S05]  /*1260*/  FADD.FTZ R6, R5, R6 ;  /* 0x0000000605067221 */ /* 0x000fca0000010000 */
[----:B------:R-:W-:-:S07]  /*1270*/  MOV R10, R6 ;  /* 0x00000006000a7202 */ /* 0x000fce0000000f00 */
[----:B------:R-:W-:Y:S05]  /*1280*/  WARPSYNC.COLLECTIVE R11, `(.L_x_40) ;  /* 0x000000000b087348 */ /* 0x000fea0003c00000 */
[----:B------:R0:W1:Y:S02]  /*1290*/  SHFL.DOWN P0, R9, R10, R12, R13 ;  /* 0x0800000c0a097389 */ /* 0x000064000000000d */
[----:B01----:R-:W-:Y:S05]  /*12a0*/  ENDCOLLECTIVE ;  /* 0x000000000000791b */ /* 0x003fea0003800000 */
.L_x_40:
[----:B------:R-:W-:Y:S02]  /*12b0*/  IMAD.MOV.U32 R12, RZ, RZ, 0x2 ;  /* 0x00000002ff0c7424 */ /* 0x000fe400078e00ff */
[----:B------:R-:W-:-:S04]  /*12c0*/  IMAD.MOV.U32 R7, RZ, RZ, R9 ;  /* 0x000000ffff077224 */ /* 0x000fc800078e0009 */
[----:B------:R-:W-:-:S05]  /*12d0*/  FADD.FTZ R7, R6, R7 ;  /* 0x0000000706077221 */ /* 0x000fca0000010000 */
[----:B------:R-:W-:-:S07]  /*12e0*/  MOV R10, R7 ;  /* 0x00000007000a7202 */ /* 0x000fce0000000f00 */
[----:B------:R-:W-:Y:S05]  /*12f0*/  WARPSYNC.COLLECTIVE R11, `(.L_x_41) ;  /* 0x000000000b087348 */ /* 0x000fea0003c00000 */
[----:B------:R0:W1:Y:S02]  /*1300*/  SHFL.DOWN P0, R9, R10, R12, R13 ;  /* 0x0800000c0a097389 */ /* 0x000064000000000d */
[----:B01----:R-:W-:Y:S05]  /*1310*/  ENDCOLLECTIVE ;  /* 0x000000000000791b */ /* 0x003fea0003800000 */
.L_x_41:
[----:B------:R-:W-:Y:S02]  /*1320*/  IMAD.MOV.U32 R12, RZ, RZ, 0x1 ;  /* 0x00000001ff0c7424 */ /* 0x000fe400078e00ff */
[----:B------:R-:W-:-:S04]  /*1330*/  IMAD.MOV.U32 R8, RZ, RZ, R9 ;  /* 0x000000ffff087224 */ /* 0x000fc800078e0009 */
[----:B------:R-:W-:-:S05]  /*1340*/  FADD.FTZ R8, R7, R8 ;  /* 0x0000000807087221 */ /* 0x000fca0000010000 */
[----:B------:R-:W-:-:S07]  /*1350*/  MOV R10, R8 ;  /* 0x00000008000a7202 */ /* 0x000fce0000000f00 */
[----:B------:R-:W-:Y:S05]  /*1360*/  WARPSYNC.COLLECTIVE R11, `(.L_x_42) ;  /* 0x000000000b087348 */ /* 0x000fea0003c00000 */
[----:B------:R0:W1:Y:S02]  /*1370*/  SHFL.DOWN P0, R9, R10, R12, R13 ;  /* 0x0800000c0a097389 */ /* 0x000064000000000d */
[----:B01----:R-:W-:Y:S05]  /*1380*/  ENDCOLLECTIVE ;  /* 0x000000000000791b */ /* 0x003fea0003800000 */
.L_x_42:
[----:B------:R-:W-:Y:S05]  /*1390*/  BRA `(.L_x_43) ;  /* 0xfffffffc000c7947 */ /* 0x000fea000383ffff */
.L_x_44:
        /* <DEDUP_REMOVED lines=14> */
.L_x_70:


//--------------------- .text._Z7cleanupPfS_S_S_biPVi --------------------------
	.section	.text._Z7cleanupPfS_S_S_biPVi,"ax",@progbits
	.align	128
        .global         _Z7cleanupPfS_S_S_biPVi
        .type           _Z7cleanupPfS_S_S_biPVi,@function
        .size           _Z7cleanupPfS_S_S_biPVi,(.L_x_71 - _Z7cleanupPfS_S_S_biPVi)
        .other          _Z7cleanupPfS_S_S_biPVi,@"STO_CUDA_ENTRY STV_DEFAULT"
_Z7cleanupPfS_S_S_biPVi:
.text._Z7cleanupPfS_S_S_biPVi:
[----:B------:R-:W-:Y:S08]  /*0000*/  LDC R1, c[0x0][0x37c] ;  /* 0x0000df00ff017b82 */ /* 0x000ff00000000800 */
[----:B------:R-:W0:Y:S01]  /*0010*/  LDC.64 R2, c[0x0][0x3a8] ;  /* 0x0000ea00ff027b82 */ /* 0x000e220000000a00 */
[----:B------:R-:W0:Y:S02]  /*0020*/  LDCU.64 UR6, c[0x0][0x358] ;  /* 0x00006b00ff0677ac */ /* 0x000e240008000a00 */
[----:B0-----:R-:W2:Y:S02]  /*0030*/  LDG.E.STRONG.SYS R2, desc[UR6][R2.64] ;  /* 0x0000000602027981 */ /* 0x001ea4000c1f5900 */
[----:B--2---:R-:W-:-:S13]  /*0040*/  ISETP.NE.AND P0, PT, R2, RZ, PT ;  /* 0x000000ff0200720c */ /* 0x004fda0003f05270 */
[----:B------:R-:W-:Y:S05]  /*0050*/  @P0 EXIT ;  /* 0x000000000000094d */ /* 0x000fea0003800000 */
[----:B------:R-:W0:Y:S02]  /*0060*/  S2R R0, SR_CTAID.X ;  /* 0x0000000000007919 */ /* 0x000e240000002500 */
[----:B0-----:R-:W-:-:S13]  /*0070*/  ISETP.NE.AND P0, PT, R0, RZ, PT ;  /* 0x000000ff0000720c */ /* 0x001fda0003f05270 */
[----:B------:R-:W-:Y:S05]  /*0080*/  @P0 BRA `(.L_x_45) ;  /* 0x0000000800d80947 */ /* 0x000fea0003800000 */
[----:B------:R-:W0:Y:S01]  /*0090*/  S2R R2, SR_TID.X ;  /* 0x0000000000027919 */ /* 0x000e220000002100 */
[----:B------:R-:W-:Y:S01]  /*00a0*/  IMAD.MOV.U32 R3, RZ, RZ, RZ ;  /* 0x000000ffff037224 */ /* 0x000fe200078e00ff */
[----:B0-----:R-:W-:-:S13]  /*00b0*/  ISETP.GT.U32.AND P0, PT, R2, 0x13f, PT ;  /* 0x0000013f0200780c */ /* 0x001fda0003f04070 */
[----:B------:R-:W0:Y:S02]  /*00c0*/  @!P0 LDC.64 R8, c[0x0][0x380] ;  /* 0x0000e000ff088b82 */ /* 0x000e240000000a00 */
[----:B0-----:R-:W-:-:S05]  /*00d0*/  @!P0 IMAD.WIDE.U32 R8, R2, 0x4, R8 ;  /* 0x0000000402088825 */ /* 0x001fca00078e0008 */
[----:B------:R-:W2:Y:S01]  /*00e0*/  @!P0 LDG.E R3, desc[UR6][R8.64] ;  /* 0x0000000608038981 */ /* 0x000ea2000c1e1900 */
[----:B------:R-:W0:Y:S01]  /*00f0*/  LDCU UR8, c[0x0][0x360] ;  /* 0x00006c00ff0877ac */ /* 0x000e220008000800 */
[----:B------:R-:W0:Y:S01]  /*0100*/  LDC R4, c[0x0][0x364] ;  /* 0x0000d900ff047b82 */ /* 0x000e220000000800 */
[----:B------:R-:W1:Y:S01]  /*0110*/  S2R R5, SR_TID.Y ;  /* 0x0000000000057919 */ /* 0x000e620000002200 */
[----:B------:R-:W-:-:S06]  /*0120*/  UMOV UR4, 0x400 ;  /* 0x0000040000047882 */ /* 0x000fcc0000000000 */
[----:B------:R-:W3:Y:S01]  /*0130*/  S2UR UR5, SR_CgaCtaId ;  /* 0x00000000000579c3 */ /* 0x000ee20000008800 */
[----:B0-----:R-:W-:-:S05]  /*0140*/  IMAD R4, R4, UR8, RZ ;  /* 0x0000000804047c24 */ /* 0x001fca000f8e02ff */
[C---:B------:R-:W-:Y:S02]  /*0150*/  ISETP.GE.U32.AND P0, PT, R4.reuse, 0x40, PT ;  /* 0x000000400400780c */ /* 0x040fe40003f06070 */
[----:B------:R-:W-:Y:S01]  /*0160*/  ISETP.GE.U32.AND P1, PT, R4, 0x80, PT ;  /* 0x000000800400780c */ /* 0x000fe20003f26070 */
[----:B---3--:R-:W-:Y:S01]  /*0170*/  ULEA UR4, UR5, UR4, 0x18 ;  /* 0x0000000405047291 */ /* 0x008fe2000f8ec0ff */
[----:B-1----:R-:W-:-:S05]  /*0180*/  IMAD R5, R5, UR8, R2 ;  /* 0x0000000805057c24 */ /* 0x002fca000f8e0202 */
[----:B------:R-:W-:-:S05]  /*0190*/  LEA R6, R5, UR4, 0x2 ;  /* 0x0000000405067c11 */ /* 0x000fca000f8e10ff */
[----:B--2---:R0:W-:Y:S01]  /*01a0*/  @P0 STS [R6], R3 ;  /* 0x0000000306000388 */ /* 0x0041e20000000800 */
        /* <DEDUP_REMOVED lines=140> */
[----:B------:R-:W-:Y:S06]  /*0a70*/  BAR.SYNC.DEFER_BLOCKING 0x0 ;  /* 0x0000000000007b1d */ /* 0x000fec0000010000 */
.L_x_46:
        /* <DEDUP_REMOVED lines=16> */
.L_x_60:
[----:B-1----:R-:W-:-:S07]  /*0b80*/  FADD.FTZ R5, R7, R8 ;  /* 0x0000000807057221 */ /* 0x002fce0000010000 */
.L_x_47:
[----:B------:R-:W-:Y:S01]  /*0b90*/  ISETP.NE.AND P0, PT, R2, RZ, PT ;  /* 0x000000ff0200720c */ /* 0x000fe20003f05270 */
[----:B------:R-:W-:Y:S05]  /*0ba0*/  WARPSYNC.ALL ;  /* 0x0000000000007948 */ /* 0x000fea0003800000 */
[----:B------:R-:W-:Y:S08]  /*0bb0*/  BAR.SYNC.DEFER_BLOCKING 0x0 ;  /* 0x0000000000007b1d */ /* 0x000ff00000010000 */
[----:B0-----:R-:W0:Y:S01]  /*0bc0*/  @!P0 LDC.64 R2, c[0x0][0x390] ;  /* 0x0000e400ff028b82 */ /* 0x001e220000000a00 */
[----:B------:R-:W0:Y:S02]  /*0bd0*/  @!P0 MUFU.SQRT R5, R5 ;  /* 0x0000000500058308 */ /* 0x000e240000002000 */
[----:B0-----:R0:W-:Y:S02]  /*0be0*/  @!P0 STG.E desc[UR6][R2.64], R5 ;  /* 0x0000000502008986 */ /* 0x0011e4000c101906 */
.L_x_45:
[----:B------:R-:W2:Y:S02]  /*0bf0*/  LDCU.U8 UR4, c[0x0][0x3a0] ;  /* 0x00007400ff0477ac */ /* 0x000ea40008000000 */
[----:B--2---:R-:W-:-:S06]  /*0c00*/  UPRMT UR4, UR4, 0x8880, URZ ;  /* 0x0000888004047896 */ /* 0x004fcc00080000ff */
[----:B------:R-:W-:-:S13]  /*0c10*/  ISETP.NE.AND P0, PT, RZ, UR4, PT ;  /* 0x00000004ff007c0c */ /* 0x000fda000bf05270 */
[----:B------:R-:W-:Y:S05]  /*0c20*/  @!P0 EXIT ;  /* 0x000000000000894d */ /* 0x000fea0003800000 */
[----:B0-----:R-:W0:Y:S01]  /*0c30*/  S2R R2, SR_TID.X ;  /* 0x0000000000027919 */ /* 0x001e220000002100 */
[----:B------:R-:W0:Y:S01]  /*0c40*/  LDCU UR4, c[0x0][0x3a4] ;  /* 0x00007480ff0477ac */ /* 0x000e220008000800 */
[----:B------:R-:W-:Y:S01]  /*0c50*/  BSSY.RECONVERGENT B0, `(.L_x_49) ;  /* 0x0000013000007945 */ /* 0x000fe20003800200 */
[----:B------:R-:W-:Y:S01]  /*0c60*/  IMAD.MOV.U32 R3, RZ, RZ, RZ ;  /* 0x000000ffff037224 */ /* 0x000fe200078e00ff */
[----:B-1----:R-:W1:Y:S01]  /*0c70*/  S2R R9, SR_TID.Y ;  /* 0x0000000000097919 */ /* 0x002e620000002200 */
[----:B------:R-:W2:Y:S01]  /*0c80*/  LDCU.64 UR8, c[0x0][0x388] ;  /* 0x00007100ff0877ac */ /* 0x000ea20008000a00 */
[----:B0-----:R-:W-:-:S13]  /*0c90*/  ISETP.GE.AND P0, PT, R2, UR4, PT ;  /* 0x0000000402007c0c */ /* 0x001fda000bf06270 */
[----:B-12---:R-:W-:Y:S05]  /*0ca0*/  @P0 BRA `(.L_x_50) ;  /* 0x0000000000340947 */ /* 0x006fea0003800000 */
[----:B------:R-:W0:Y:S01]  /*0cb0*/  LDC R8, c[0x0][0x360] ;  /* 0x0000d800ff087b82 */ /* 0x000e220000000800 */
[----:B------:R-:W-:Y:S02]  /*0cc0*/  IMAD R6, R0, UR4, RZ ;  /* 0x0000000400067c24 */ /* 0x000fe4000f8e02ff */
[----:B------:R-:W-:Y:S02]  /*0cd0*/  IMAD.MOV.U32 R3, RZ, RZ, RZ ;  /* 0x000000ffff037224 */ /* 0x000fe400078e00ff */
[----:B------:R-:W-:-:S07]  /*0ce0*/  IMAD.MOV.U32 R7, RZ, RZ, R2 ;  /* 0x000000ffff077224 */ /* 0x000fce00078e0002 */
.L_x_51:
[----:B------:R-:W-:-:S04]  /*0cf0*/  IADD3 R5, P0, PT, R6, R7, RZ ;  /* 0x0000000706057210 */ /* 0x000fc80007f1e0ff */
[----:B------:R-:W-:Y:S02]  /*0d00*/  LEA.HI.X.SX32 R10, R7, RZ, 0x1, P0 ;  /* 0x000000ff070a7211 */ /* 0x000fe400000f0eff */
[----:B------:R-:W-:-:S04]  /*0d10*/  LEA R4, P0, R5, UR8, 0x2 ;  /* 0x0000000805047c11 */ /* 0x000fc8000f8010ff */
[----:B------:R-:W-:-:S05]  /*0d20*/  LEA.HI.X R5, R5, UR9, R10, 0x2, P0 ;  /* 0x0000000905057c11 */ /* 0x000fca00080f140a */
[----:B------:R-:W2:Y:S01]  /*0d30*/  LDG.E R4, desc[UR6][R4.64] ;  /* 0x0000000604047981 */ /* 0x000ea2000c1e1900 */
[----:B0-----:R-:W-:-:S05]  /*0d40*/  IMAD.IADD R7, R8, 0x1, R7 ;  /* 0x0000000108077824 */ /* 0x001fca00078e0207 */
[----:B------:R-:W-:Y:S01]  /*0d50*/  ISETP.GE.AND P0, PT, R7, UR4, PT ;  /* 0x0000000407007c0c */ /* 0x000fe2000bf06270 */
[----:B--2---:R-:W-:-:S12]  /*0d60*/  FADD.FTZ R3, R4, R3 ;  /* 0x0000000304037221 */ /* 0x004fd80000010000 */
[----:B------:R-:W-:Y:S05]  /*0d70*/  @!P0 BRA `(.L_x_51) ;  /* 0xfffffffc00dc8947 */ /* 0x000fea000383ffff */
.L_x_50:
[----:B------:R-:W-:Y:S05]  /*0d80*/  BSYNC.RECONVERGENT B0 ;  /* 0x0000000000007941 */ /* 0x000fea0003800200 */
.L_x_49:
[----:B------:R-:W0:Y:S01]  /*0d90*/  LDCU UR8, c[0x0][0x360] ;  /* 0x00006c00ff0877ac */ /* 0x000e220008000800 */
[----:B------:R-:W1:Y:S01]  /*0da0*/  LDC R4, c[0x0][0x364] ;  /* 0x0000d900ff047b82 */ /* 0x000e620000000800 */
[----:B------:R-:W-:-:S07]  /*0db0*/  UMOV UR4, 0x400 ;  /* 0x0000040000047882 */ /* 0x000fce0000000000 */
[----:B------:R-:W2:Y:S01]  /*0dc0*/  S2UR UR5, SR_CgaCtaId ;  /* 0x00000000000579c3 */ /* 0x000ea20000008800 */
[----:B0-----:R-:W-:Y:S02]  /*0dd0*/  IMAD R5, R9, UR8, R2 ;  /* 0x0000000809057c24 */ /* 0x001fe4000f8e0202 */
[----:B-1----:R-:W-:-:S05]  /*0de0*/  IMAD R4, R4, UR8, RZ ;  /* 0x0000000804047c24 */ /* 0x002fca000f8e02ff */
[C---:B------:R-:W-:Y:S02]  /*0df0*/  ISETP.GE.U32.AND P0, PT, R4.reuse, 0x40, PT ;  /* 0x000000400400780c */ /* 0x040fe40003f06070 */
[----:B------:R-:W-:Y:S01]  /*0e00*/  ISETP.GE.U32.AND P1, PT, R4, 0x80, PT ;  /* 0x000000800400780c */ /* 0x000fe20003f26070 */
[----:B--2---:R-:W-:-:S06]  /*0e10*/  ULEA UR4, UR5, UR4, 0x18 ;  /* 0x0000000405047291 */ /* 0x004fcc000f8ec0ff */
[----:B------:R-:W-:-:S05]  /*0e20*/  LEA R6, R5, UR4, 0x2 ;  /* 0x0000000405067c11 */ /* 0x000fca000f8e10ff */
        /* <DEDUP_REMOVED lines=142> */
.L_x_52:
        /* <DEDUP_REMOVED lines=16> */
.L_x_66:
[----:B-1----:R-:W-:-:S07]  /*1810*/  FADD.FTZ R5, R7, R8 ;  /* 0x0000000807057221 */ /* 0x002fce0000010000 */
.L_x_53:
[----:B------:R-:W-:Y:S05]  /*1820*/  WARPSYNC.ALL ;  /* 0x0000000000007948 */ /* 0x000fea0003800000 */
[----:B------:R-:W-:Y:S01]  /*1830*/  BAR.SYNC.DEFER_BLOCKING 0x0 ;  /* 0x0000000000007b1d */ /* 0x000fe20000010000 */
[----:B------:R-:W-:-:S13]  /*1840*/  ISETP.NE.AND P0, PT, R2, RZ, PT ;  /* 0x000000ff0200720c */ /* 0x000fda0003f05270 */
[----:B------:R-:W-:Y:S05]  /*1850*/  @P0 EXIT ;  /* 0x000000000000094d */ /* 0x000fea0003800000 */
[----:B0-----:R-:W0:Y:S01]  /*1860*/  LDC.64 R2, c[0x0][0x398] ;  /* 0x0000e600ff027b82 */ /* 0x001e220000000a00 */
[----:B------:R-:W2:Y:S01]  /*1870*/  MUFU.SQRT R5, R5 ;  /* 0x0000000500057308 */ /* 0x000ea20000002000 */
[----:B0-----:R-:W-:-:S05]  /*1880*/  IMAD.WIDE.U32 R2, R0, 0x4, R2 ;  /* 0x0000000400027825 */ /* 0x001fca00078e0002 */
[----:B--2---:R-:W-:Y:S01]  /*1890*/  STG.E desc[UR6][R2.64], R5 ;  /* 0x0000000502007986 */ /* 0x004fe2000c101906 */
[----:B------:R-:W-:Y:S05]  /*18a0*/  EXIT ;  /* 0x000000000000794d */ /* 0x000fea0003800000 */
.L_x_48:
[----:B------:R-:W-:Y:S02]  /*18b0*/  HFMA2 R12, -RZ, RZ, 0, 1.847743988037109375e-06 ;  /* 0x0000001fff0c7431 */ /* 0x000fe400000001ff */
[----:B------:R-:W-:Y:S02]  /*18c0*/  IMAD.MOV.U32 R10, RZ, RZ, 0x10 ;  /* 0x00000010ff0a7424 */ /* 0x000fe400078e00ff */
[----:B-1----:R-:W-:-:S07]  /*18d0*/  IMAD.MOV.U32 R9, RZ, RZ, -0x1 ;  /* 0xffffffffff097424 */ /* 0x002fce00078e00ff */
[----:B------:R-:W-:Y:S05]  /*18e0*/  WARPSYNC.COLLECTIVE R9, `(.L_x_55) ;  /* 0x0000000009087348 */ /* 0x000fea0003c00000 */
[----:B------:R0:W1:Y:S02]  /*18f0*/  SHFL.DOWN P0, R8, R3, R10, R12 ;  /* 0x0800000a03087389 */ /* 0x000064000000000c */
[----:B01----:R-:W-:Y:S05]  /*1900*/  ENDCOLLECTIVE ;  /* 0x000000000000791b */ /* 0x003fea0003800000 */
.L_x_55:
[----:B------:R-:W-:Y:S02]  /*1910*/  IMAD.MOV.U32 R10, RZ, RZ, 0x8 ;  /* 0x00000008ff0a7424 */ /* 0x000fe400078e00ff */
[----:B------:R-:W-:-:S04]  /*1920*/  IMAD.MOV.U32 R4, RZ, RZ, R8 ;  /* 0x000000ffff047224 */ /* 0x000fc800078e0008 */
[----:B------:R-:W-:-:S04]  /*1930*/  FADD.FTZ R4, R4, R3 ;  /* 0x0000000304047221 */ /* 0x000fc80000010000 */
[----:B------:R-:W-:-:S07]  /*1940*/  IMAD.MOV.U32 R3, RZ, RZ, R4 ;  /* 0x000000ffff037224 */ /* 0x000fce00078e0004 */
[----:B------:R-:W-:Y:S05]  /*1950*/  WARPSYNC.COLLECTIVE R9, `(.L_x_56) ;  /* 0x0000000009087348 */ /* 0x000fea0003c00000 */
[----:B------:R0:W1:Y:S02]  /*1960*/  SHFL.DOWN P0, R8, R3, R10, R12 ;  /* 0x0800000a03087389 */ /* 0x000064000000000c */
[----:B01----:R-:W-:Y:S05]  /*1970*/  ENDCOLLECTIVE ;  /* 0x000000000000791b */ /* 0x003fea0003800000 */
.L_x_56:
[----:B------:R-:W-:Y:S02]  /*1980*/  IMAD.MOV.U32 R10, RZ, RZ, 0x4 ;  /* 0x00000004ff0a7424 */ /* 0x000fe400078e00ff */
[----:B------:R-:W-:-:S04]  /*1990*/  IMAD.MOV.U32 R5, RZ, RZ, R8 ;  /* 0x000000ffff057224 */ /* 0x000fc800078e0008 */
[----:B------:R-:W-:-:S05]  /*19a0*/  FADD.FTZ R5, R4, R5 ;  /* 0x0000000504057221 */ /* 0x000fca0000010000 */
[----:B------:R-:W-:-:S07]  /*19b0*/  MOV R3, R5 ;  /* 0x0000000500037202 */ /* 0x000fce0000000f00 */
[----:B------:R-:W-:Y:S05]  /*19c0*/  WARPSYNC.COLLECTIVE R9, `(.L_x_57) ;  /* 0x0000000009087348 */ /* 0x000fea0003c00000 */
[----:B------:R0:W1:Y:S02]  /*19d0*/  SHFL.DOWN P0, R8, R3, R10, R12 ;  /* 0x0800000a03087389 */ /* 0x000064000000000c */
[----:B01----:R-:W-:Y:S05]  /*19e0*/  ENDCOLLECTIVE ;  /* 0x000000000000791b */ /* 0x003fea0003800000 */
.L_x_57:
[----:B------:R-:W-:Y:S02]  /*19f0*/  IMAD.MOV.U32 R10, RZ, RZ, 0x2 ;  /* 0x00000002ff0a7424 */ /* 0x000fe400078e00ff */
[----:B------:R-:W-:-:S04]  /*1a00*/  IMAD.MOV.U32 R6, RZ, RZ, R8 ;  /* 0x000000ffff067224 */ /* 0x000fc800078e0008 */
[----:B------:R-:W-:-:S04]  /*1a10*/  FADD.FTZ R6, R5, R6 ;  /* 0x0000000605067221 */ /* 0x000fc80000010000 */
[----:B------:R-:W-:-:S07]  /*1a20*/  IMAD.MOV.U32 R3, RZ, RZ, R6 ;  /* 0x000000ffff037224 */ /* 0x000fce00078e0006 */
[----:B------:R-:W-:Y:S05]  /*1a30*/  WARPSYNC.COLLECTIVE R9, `(.L_x_58) ;  /* 0x0000000009087348 */ /* 0x000fea0003c00000 */
[----:B------:R0:W1:Y:S02]  /*1a40*/  SHFL.DOWN P0, R8, R3, R10, R12 ;  /* 0x0800000a03087389 */ /* 0x000064000000000c */
[----:B01----:R-:W-:Y:S05]  /*1a50*/  ENDCOLLECTIVE ;  /* 0x000000000000791b */ /* 0x003fea0003800000 */
.L_x_58:
[----:B------:R-:W-:Y:S02]  /*1a60*/  IMAD.MOV.U32 R10, RZ, RZ, 0x1 ;  /* 0x00000001ff0a7424 */ /* 0x000fe400078e00ff */
[----:B------:R-:W-:-:S04]  /*1a70*/  IMAD.MOV.U32 R7, RZ, RZ, R8 ;  /* 0x000000ffff077224 */ /* 0x000fc800078e0008 */
[----:B------:R-:W-:-:S05]  /*1a80*/  FADD.FTZ R7, R6, R7 ;  /* 0x0000000706077221 */ /* 0x000fca0000010000 */
[----:B------:R-:W-:-:S07]  /*1a90*/  MOV R3, R7 ;  /* 0x0000000700037202 */ /* 0x000fce0000000f00 */
[----:B------:R-:W-:Y:S05]  /*1aa0*/  WARPSYNC.COLLECTIVE R9, `(.L_x_59) ;  /* 0x0000000009087348 */ /* 0x000fea0003c00000 */
[----:B------:R0:W1:Y:S02]  /*1ab0*/  SHFL.DOWN P0, R8, R3, R10, R12 ;  /* 0x0800000a03087389 */ /* 0x000064000000000c */
[----:B01----:R-:W-:Y:S05]  /*1ac0*/  ENDCOLLECTIVE ;  /* 0x000000000000791b */ /* 0x003fea0003800000 */
.L_x_59:
[----:B------:R-:W-:Y:S05]  /*1ad0*/  BRA `(.L_x_60) ;  /* 0xfffffff000287947 */ /* 0x000fea000383ffff */
.L_x_54:
[----:B------:R-:W-:Y:S02]  /*1ae0*/  IMAD.MOV.U32 R10, RZ, RZ, 0x10 ;  /* 0x00000010ff0a7424 */ /* 0x000fe400078e00ff */
[----:B------:R-:W-:Y:S02]  /*1af0*/  IMAD.MOV.U32 R12, RZ, RZ, 0x1f ;  /* 0x0000001fff0c7424 */ /* 0x000fe400078e00ff */
[----:B-1----:R-:W-:-:S07]  /*1b00*/  IMAD.MOV.U32 R9, RZ, RZ, -0x1 ;  /* 0xffffffffff097424 */ /* 0x002fce00078e00ff */
[----:B------:R-:W-:Y:S05]  /*1b10*/  WARPSYNC.COLLECTIVE R9, `(.L_x_61) ;  /* 0x0000000009087348 */ /* 0x000fea0003c00000 */
[----:B------:R0:W1:Y:S02]  /*1b20*/  SHFL.DOWN P0, R8, R3, R10, R12 ;  /* 0x0800000a03087389 */ /* 0x000064000000000c */
[----:B01----:R-:W-:Y:S05]  /*1b30*/  ENDCOLLECTIVE ;  /* 0x000000000000791b */ /* 0x003fea0003800000 */
.L_x_61:
[----:B------:R-:W-:Y:S02]  /*1b40*/  IMAD.MOV.U32 R10, RZ, RZ, 0x8 ;  /* 0x00000008ff0a7424 */ /* 0x000fe400078e00ff */
[----:B------:R-:W-:-:S04]  /*1b50*/  IMAD.MOV.U32 R4, RZ, RZ, R8 ;  /* 0x000000ffff047224 */ /* 0x000fc800078e0008 */
[----:B------:R-:W-:-:S05]  /*1b60*/  FADD.FTZ R4, R4, R3 ;  /* 0x0000000304047221 */ /* 0x000fca0000010000 */
[----:B------:R-:W-:-:S07]  /*1b70*/  MOV R3, R4 ;  /* 0x0000000400037202 */ /* 0x000fce0000000f00 */
[----:B------:R-:W-:Y:S05]  /*1b80*/  WARPSYNC.COLLECTIVE R9, `(.L_x_62) ;  /* 0x0000000009087348 */ /* 0x000fea0003c00000 */
[----:B------:R0:W1:Y:S02]  /*1b90*/  SHFL.DOWN P0, R8, R3, R10, R12 ;  /* 0x0800000a03087389 */ /* 0x000064000000000c */
[----:B01----:R-:W-:Y:S05]  /*1ba0*/  ENDCOLLECTIVE ;  /* 0x000000000000791b */ /* 0x003fea0003800000 */
.L_x_62:
[----:B------:R-:W-:Y:S02]  /*1bb0*/  IMAD.MOV.U32 R10, RZ, RZ, 0x4 ;  /* 0x00000004ff0a7424 */ /* 0x000fe400078e00ff */
[----:B------:R-:W-:-:S04]  /*1bc0*/  IMAD.MOV.U32 R5, RZ, RZ, R8 ;  /* 0x000000ffff057224 */ /* 0x000fc800078e0008 */
[----:B------:R-:W-:-:S04]  /*1bd0*/  FADD.FTZ R5, R4, R5 ;  /* 0x0000000504057221 */ /* 0x000fc80000010000 */
[----:B------:R-:W-:-:S07]  /*1be0*/  IMAD.MOV.U32 R3, RZ, RZ, R5 ;  /* 0x000000ffff037224 */ /* 0x000fce00078e0005 */
[----:B------:R-:W-:Y:S05]  /*1bf0*/  WARPSYNC.COLLECTIVE R9, `(.L_x_63) ;  /* 0x0000000009087348 */ /* 0x000fea0003c00000 */
[----:B------:R0:W1:Y:S02]  /*1c00*/  SHFL.DOWN P0, R8, R3, R10, R12 ;  /* 0x0800000a03087389 */ /* 0x000064000000000c */
[----:B01----:R-:W-:Y:S05]  /*1c10*/  ENDCOLLECTIVE ;  /* 0x000000000000791b */ /* 0x003fea0003800000 */
.L_x_63:
[----:B------:R-:W-:Y:S02]  /*1c20*/  IMAD.MOV.U32 R10, RZ, RZ, 0x2 ;  /* 0x00000002ff0a7424 */ /* 0x000fe400078e00ff */
[----:B------:R-:W-:-:S04]  /*1c30*/  IMAD.MOV.U32 R6, RZ, RZ, R8 ;  /* 0x000000ffff067224 */ /* 0x000fc800078e0008 */
[----:B------:R-:W-:-:S05]  /*1c40*/  FADD.FTZ R6, R5, R6 ;  /* 0x0000000605067221 */ /* 0x000fca0000010000 */
[----:B------:R-:W-:-:S07]  /*1c50*/  MOV R3, R6 ;  /* 0x0000000600037202 */ /* 0x000fce0000000f00 */
[----:B------:R-:W-:Y:S05]  /*1c60*/  WARPSYNC.COLLECTIVE R9, `(.L_x_64) ;  /* 0x0000000009087348 */ /* 0x000fea0003c00000 */
[----:B------:R0:W1:Y:S02]  /*1c70*/  SHFL.DOWN P0, R8, R3, R10, R12 ;  /* 0x0800000a03087389 */ /* 0x000064000000000c */
[----:B01----:R-:W-:Y:S05]  /*1c80*/  ENDCOLLECTIVE ;  /* 0x000000000000791b */ /* 0x003fea0003800000 */
.L_x_64:
[----:B------:R-:W-:Y:S02]  /*1c90*/  IMAD.MOV.U32 R10, RZ, RZ, 0x1 ;  /* 0x00000001ff0a7424 */ /* 0x000fe400078e00ff */
[----:B------:R-:W-:-:S04]  /*1ca0*/  IMAD.MOV.U32 R7, RZ, RZ, R8 ;  /* 0x000000ffff077224 */ /* 0x000fc800078e0008 */
[----:B------:R-:W-:-:S04]  /*1cb0*/  FADD.FTZ R7, R6, R7 ;  /* 0x0000000706077221 */ /* 0x000fc80000010000 */
[----:B------:R-:W-:-:S07]  /*1cc0*/  IMAD.MOV.U32 R3, RZ, RZ, R7 ;  /* 0x000000ffff037224 */ /* 0x000fce00078e0007 */
[----:B------:R-:W-:Y:S05]  /*1cd0*/  WARPSYNC.COLLECTIVE R9, `(.L_x_65) ;  /* 0x0000000009087348 */ /* 0x000fea0003c00000 */
[----:B------:R0:W1:Y:S02]  /*1ce0*/  SHFL.DOWN P0, R8, R3, R10, R12 ;  /* 0x0800000a03087389 */ /* 0x000064000000000c */
[----:B01----:R-:W-:Y:S05]  /*1cf0*/  ENDCOLLECTIVE ;  /* 0x000000000000791b */ /* 0x003fea0003800000 */
.L_x_65:
[----:B------:R-:W-:Y:S05]  /*1d00*/  BRA `(.L_x_66) ;  /* 0xfffffff800c07947 */ /* 0x000fea000383ffff */
.L_x_67:
        /* <DEDUP_REMOVED lines=15> */
.L_x_71:


//--------------------- .nv.shared._Z25multi_tensor_apply_kernelI18TensorListMetadataILi1EE13L2NormFunctorIN3c108BFloat16EEJPfS6_biEEvlPViT_T0_DpT1_ --------------------------
	.section	.nv.shared._Z25multi_tensor_apply_kernelI18TensorListMetadataILi1EE13L2NormFunctorIN3c108BFloat16EEJPfS6_biEEvlPViT_T0_DpT1_,"aw",@nobits
	.sectionflags	@""
	.align	4
.nv.shared._Z25multi_tensor_apply_kernelI18TensorListMetadataILi1EE13L2NormFunctorIN3c108BFloat16EEJPfS6_biEEvlPViT_T0_DpT1_:
	.zero		3072


//--------------------- .nv.shared.reserved.0     --------------------------
	.section	.nv.shared.reserved.0,"aw",@nobits
	.weak		__nv_reservedSMEM_offset_0_alias
	.size		__nv_reservedSMEM_offset_0_alias, 0, 64
	.other		__nv_reservedSMEM_offset_0_alias,@"STO_CUDA_RESERVED_SHARED STV_DEFAULT"
__nv_reservedSMEM_offset_0_alias:
	.zero		0
	.zero		64


//--------------------- .nv.global                --------------------------
	.section	.nv.global,"aw",@nobits
.nv.global:
	.type		_ZN63_INTERNAL_00ea2460_32_multi_tensor_l2norm_kernel_mp_cu_25e125704cuda3std3__48in_placeE,@object
	.size		_ZN63_INTERNAL_00ea2460_32_multi_tensor_l2norm_kernel_mp_cu_25e125704cuda3std3__48in_placeE,(_ZN63_INTERNAL_00ea2460_32_multi_tensor_l2norm_kernel_mp_cu_25e125704cuda3std6ranges3__45__cpo8distanceE - _ZN63_INTERNAL_00ea2460_32_multi_tensor_l2norm_kernel_mp_cu_25e125704cuda3std3__48in_placeE)
_ZN63_INTERNAL_00ea2460_32_multi_tensor_l2norm_kernel_mp_cu_25e125704cuda3std3__48in_placeE:
	.zero		1
	.type		_ZN63_INTERNAL_00ea2460_32_multi_tensor_l2norm_kernel_mp_cu_25e125704cuda3std6ranges3__45__cpo8distanceE,@object
	.size		_ZN63_INTERNAL_00ea2460_32_multi_tensor_l2norm_kernel_mp_cu_25e125704cuda3std6ranges3__45__cpo8distanceE,(_ZN63_INTERNAL_00ea2460_32_multi_tensor_l2norm_kernel_mp_cu_25e125704cuda3std3__45__cpo6cbeginE - _ZN63_INTERNAL_00ea2460_32_multi_tensor_l2norm_kernel_mp_cu_25e125704cuda3std6ranges3__45__cpo8distanceE)
_ZN63_INTERNAL_00ea2460_32_multi_tensor_l2norm_kernel_mp_cu_25e125704cuda3std6ranges3__45__cpo8distanceE:
	.zero		1
	.type		_ZN63_INTERNAL_00ea2460_32_multi_tensor_l2norm_kernel_mp_cu_25e125704cuda3std3__45__cpo6cbeginE,@object
	.size		_ZN63_INTERNAL_00ea2460_32_multi_tensor_l2norm_kernel_mp_cu_25e125704cuda3std3__45__cpo6cbeginE,(_ZN63_INTERNAL_00ea2460_32_multi_tensor_l2norm_kernel_mp_cu_25e125704cuda3std6ranges3__45__cpo7advanceE - _ZN63_INTERNAL_00ea2460_32_multi_tensor_l2norm_kernel_mp_cu_25e125704cuda3std3__45__cpo6cbeginE)
_ZN63_INTERNAL_00ea2460_32_multi_tensor_l2norm_kernel_mp_cu_25e125704cuda3std3__45__cpo6cbeginE:
	.zero		1
	.type		_ZN63_INTERNAL_00ea2460_32_multi_tensor_l2norm_kernel_mp_cu_25e125704cuda3std6ranges3__45__cpo7advanceE,@object
	.size		_ZN63_INTERNAL_00ea2460_32_multi_tensor_l2norm_kernel_mp_cu_25e125704cuda3std6ranges3__45__cpo7advanceE,(_ZN63_INTERNAL_00ea2460_32_multi_tensor_l2norm_kernel_mp_cu_25e125704cuda3std3__45__cpo7crbeginE - _ZN63_INTERNAL_00ea2460_32_multi_tensor_l2norm_kernel_mp_cu_25e125704cuda3std6ranges3__45__cpo7advanceE)
_ZN63_INTERNAL_00ea2460_32_multi_tensor_l2norm_kernel_mp_cu_25e125704cuda3std6ranges3__45__cpo7advanceE:
	.zero		1
	.type		_ZN63_INTERNAL_00ea2460_32_multi_tensor_l2norm_kernel_mp_cu_25e125704cuda3std3__45__cpo7crbeginE,@object
	.size		_ZN63_INTERNAL_00ea2460_32_multi_tensor_l2norm_kernel_mp_cu_25e125704cuda3std3__45__cpo7crbeginE,(_ZN63_INTERNAL_00ea2460_32_multi_tensor_l2norm_kernel_mp_cu_25e125704cuda3std6ranges3__45__cpo4dataE - _ZN63_INTERNAL_00ea2460_32_multi_tensor_l2norm_kernel_mp_cu_25e125704cuda3std3__45__cpo7crbeginE)
_ZN63_INTERNAL_00ea2460_32_multi_tensor_l2norm_kernel_mp_cu_25e125704cuda3std3__45__cpo7crbeginE:
	.zero		1
	.type		_ZN63_INTERNAL_00ea2460_32_multi_tensor_l2norm_kernel_mp_cu_25e125704cuda3std6ranges3__45__cpo4dataE,@object
	.size		_ZN63_INTERNAL_00ea2460_32_multi_tensor_l2norm_kernel_mp_cu_25e125704cuda3std6ranges3__45__cpo4dataE,(_ZN63_INTERNAL_00ea2460_32_multi_tensor_l2norm_kernel_mp_cu_25e125704cuda3std6ranges3__45__cpo5beginE - _ZN63_INTERNAL_00ea2460_32_multi_tensor_l2norm_kernel_mp_cu_25e125704cuda3std6ranges3__45__cpo4dataE)
_ZN63_INTERNAL_00ea2460_32_multi_tensor_l2norm_kernel_mp_cu_25e125704cuda3std6ranges3__45__cpo4dataE:
	.zero		1
	.type		_ZN63_INTERNAL_00ea2460_32_multi_tensor_l2norm_kernel_mp_cu_25e125704cuda3std6ranges3__45__cpo5beginE,@object
	.size		_ZN63_INTERNAL_00ea2460_32_multi_tensor_l2norm_kernel_mp_cu_25e125704cuda3std6ranges3__45__cpo5beginE,(_ZN63_INTERNAL_00ea2460_32_multi_tensor_l2norm_kernel_mp_cu_25e125704cuda3std3__465_GLOBAL__N__00ea2460_32_multi_tensor_l2norm_kernel_mp_cu_25e125706ignoreE - _ZN63_INTERNAL_00ea2460_32_multi_tensor_l2norm_kernel_mp_cu_25e125704cuda3std6ranges3__45__cpo5beginE)
_ZN63_INTERNAL_00ea2460_32_multi_tensor_l2norm_kernel_mp_cu_25e125704cuda3std6ranges3__45__cpo5beginE:
	.zero		1
	.type		_ZN63_INTERNAL_00ea2460_32_multi_tensor_l2norm_kernel_mp_cu_25e125704cuda3std3__465_GLOBAL__N__00ea2460_32_multi_tensor_l2norm_kernel_mp_cu_25e125706ignoreE,@object
	.size		_ZN63_INTERNAL_00ea2460_32_multi_tensor_l2norm_kernel_mp_cu_25e125704cuda3std3__465_GLOBAL__N__00ea2460_32_multi_tensor_l2norm_kernel_mp_cu_25e125706ignoreE,(_ZN63_INTERNAL_00ea2460_32_multi_tensor_l2norm_kernel_mp_cu_25e125704cuda3std6ranges3__45__cpo4sizeE - _ZN63_INTERNAL_00ea2460_32_multi_tensor_l2norm_kernel_mp_cu_25e125704cuda3std3__465_GLOBAL__N__00ea2460_32_multi_tensor_l2norm_kernel_mp_cu_25e125706ignoreE)
_ZN63_INTERNAL_00ea2460_32_multi_tensor_l2norm_kernel_mp_cu_25e125704cuda3std3__465_GLOBAL__N__00ea2460_32_multi_tensor_l2norm_kernel_mp_cu_25e125706ignoreE:
	.zero		1
	.type		_ZN63_INTERNAL_00ea2460_32_multi_tensor_l2norm_kernel_mp_cu_25e125704cuda3std6ranges3__45__cpo4sizeE,@object
	.size		_ZN63_INTERNAL_00ea2460_32_multi_tensor_l2norm_kernel_mp_cu_25e125704cuda3std6ranges3__45__cpo4sizeE,(_ZN63_INTERNAL_00ea2460_32_multi_tensor_l2norm_kernel_mp_cu_25e125704cuda3std3__45__cpo5beginE - _ZN63_INTERNAL_00ea2460_32_multi_tensor_l2norm_kernel_mp_cu_25e125704cuda3std6ranges3__45__cpo4sizeE)
_ZN63_INTERNAL_00ea2460_32_multi_tensor_l2norm_kernel_mp_cu_25e125704cuda3std6ranges3__45__cpo4sizeE:
	.zero		1
	.type		_ZN63_INTERNAL_00ea2460_32_multi_tensor_l2norm_kernel_mp_cu_25e125704cuda3std3__45__cpo5beginE,@object
	.size		_ZN63_INTERNAL_00ea2460_32_multi_tensor_l2norm_kernel_mp_cu_25e125704cuda3std3__45__cpo5beginE,(_ZN63_INTERNAL_00ea2460_32_multi_tensor_l2norm_kernel_mp_cu_25e125704cuda3std6ranges3__45__cpo6cbeginE - _ZN63_INTERNAL_00ea2460_32_multi_tensor_l2norm_kernel_mp_cu_25e125704cuda3std3__45__cpo5beginE)
_ZN63_INTERNAL_00ea2460_32_multi_tensor_l2norm_kernel_mp_cu_25e125704cuda3std3__45__cpo5beginE:
	.zero		1
	.type		_ZN63_INTERNAL_00ea2460_32_multi_tensor_l2norm_kernel_mp_cu_25e125704cuda3std6ranges3__45__cpo6cbeginE,@object
	.size		_ZN63_INTERNAL_00ea2460_32_multi_tensor_l2norm_kernel_mp_cu_25e125704cuda3std6ranges3__45__cpo6cbeginE,(_ZN63_INTERNAL_00ea2460_32_multi_tensor_l2norm_kernel_mp_cu_25e125704cuda3std3__45__cpo6rbeginE - _ZN63_INTERNAL_00ea2460_32_multi_tensor_l2norm_kernel_mp_cu_25e125704cuda3std6ranges3__45__cpo6cbeginE)
_ZN63_INTERNAL_00ea2460_32_multi_tensor_l2norm_kernel_mp_cu_25e125704cuda3std6ranges3__45__cpo6cbeginE:
	.zero		1
	.type		_ZN63_INTERNAL_00ea2460_32_multi_tensor_l2norm_kernel_mp_cu_25e125704cuda3std3__45__cpo6rbeginE,@object
	.size		_ZN63_INTERNAL_00ea2460_32_multi_tensor_l2norm_kernel_mp_cu_25e125704cuda3std3__45__cpo6rbeginE,(_ZN63_INTERNAL_00ea2460_32_multi_tensor_l2norm_kernel_mp_cu_25e125704cuda3std6ranges3__45__cpo4nextE - _ZN63_INTERNAL_00ea2460_32_multi_tensor_l2norm_kernel_mp_cu_25e125704cuda3std3__45__cpo6rbeginE)
_ZN63_INTERNAL_00ea2460_32_multi_tensor_l2norm_kernel_mp_cu_25e125704cuda3std3__45__cpo6rbeginE:
	.zero		1
	.type		_ZN63_INTERNAL_00ea2460_32_multi_tensor_l2norm_kernel_mp_cu_25e125704cuda3std6ranges3__45__cpo4nextE,@object
	.size		_ZN63_INTERNAL_00ea2460_32_multi_tensor_l2norm_kernel_mp_cu_25e125704cuda3std6ranges3__45__cpo4nextE,(_ZN63_INTERNAL_00ea2460_32_multi_tensor_l2norm_kernel_mp_cu_25e125704cuda3std6ranges3__45__cpo4swapE - _ZN63_INTERNAL_00ea2460_32_multi_tensor_l2norm_kernel_mp_cu_25e125704cuda3std6ranges3__45__cpo4nextE)
_ZN63_INTERNAL_00ea2460_32_multi_tensor_l2norm_kernel_mp_cu_25e125704cuda3std6ranges3__45__cpo4nextE:
	.zero		1
	.type		_ZN63_INTERNAL_00ea2460_32_multi_tensor_l2norm_kernel_mp_cu_25e125704cuda3std6ranges3__45__cpo4swapE,@object
	.size		_ZN63_INTERNAL_00ea2460_32_multi_tensor_l2norm_kernel_mp_cu_25e125704cuda3std6ranges3__45__cpo4swapE,(_ZN63_INTERNAL_00ea2460_32_multi_tensor_l2norm_kernel_mp_cu_25e125704cuda3std3__420unreachable_sentinelE - _ZN63_INTERNAL_00ea2460_32_multi_tensor_l2norm_kernel_mp_cu_25e125704cuda3std6ranges3__45__cpo4swapE)
_ZN63_INTERNAL_00ea2460_32_multi_tensor_l2norm_kernel_mp_cu_25e125704cuda3std6ranges3__45__cpo4swapE:
	.zero		1
	.type		_ZN63_INTERNAL_00ea2460_32_multi_tensor_l2norm_kernel_mp_cu_25e125704cuda3std3__420unreachable_sentinelE,@object
	.size		_ZN63_INTERNAL_00ea2460_32_multi_tensor_l2norm_kernel_mp_cu_25e125704cuda3std3__420unreachable_sentinelE,(_ZN63_INTERNAL_00ea2460_32_multi_tensor_l2norm_kernel_mp_cu_25e125706thrust24THRUST_300001_SM_1000_NS6system6detail10sequential3seqE - _ZN63_INTERNAL_00ea2460_32_multi_tensor_l2norm_kernel_mp_cu_25e125704cuda3std3__420unreachable_sentinelE)
_ZN63_INTERNAL_00ea2460_32_multi_tensor_l2norm_kernel_mp_cu_25e125704cuda3std3__420unreachable_sentinelE:
	.zero		1
	.type		_ZN63_INTERNAL_00ea2460_32_multi_tensor_l2norm_kernel_mp_cu_25e125706thrust24THRUST_300001_SM_1000_NS6system6detail10sequential3seqE,@object
	.size		_ZN63_INTERNAL_00ea2460_32_multi_tensor_l2norm_kernel_mp_cu_25e125706thrust24THRUST_300001_SM_1000_NS6system6detail10sequential3seqE,(_ZN63_INTERNAL_00ea2460_32_multi_tensor_l2norm_kernel_mp_cu_25e125704cuda3std3__45__cpo4cendE - _ZN63_INTERNAL_00ea2460_32_multi_tensor_l2norm_kernel_mp_cu_25e125706thrust24THRUST_300001_SM_1000_NS6system6detail10sequential3seqE)
_ZN63_INTERNAL_00ea2460_32_multi_tensor_l2norm_kernel_mp_cu_25e125706thrust24THRUST_300001_SM_1000_NS6system6detail10sequential3seqE:
	.zero		1
	.type		_ZN63_INTERNAL_00ea2460_32_multi_tensor_l2norm_kernel_mp_cu_25e125704cuda3std3__45__cpo4cendE,@object
	.size		_ZN63_INTERNAL_00ea2460_32_multi_tensor_l2norm_kernel_mp_cu_25e125704cuda3std3__45__cpo4cendE,(_ZN63_INTERNAL_00ea2460_32_multi_tensor_l2norm_kernel_mp_cu_25e125704cuda3std6ranges3__45__cpo9iter_swapE - _ZN63_INTERNAL_00ea2460_32_multi_tensor_l2norm_kernel_mp_cu_25e125704cuda3std3__45__cpo4cendE)
_ZN63_INTERNAL_00ea2460_32_multi_tensor_l2norm_kernel_mp_cu_25e125704cuda3std3__45__cpo4cendE:
	.zero		1
	.type		_ZN63_INTERNAL_00ea2460_32_multi_tensor_l2norm_kernel_mp_cu_25e125704cuda3std6ranges3__45__cpo9iter_swapE,@object
	.size		_ZN63_INTERNAL_00ea2460_32_multi_tensor_l2norm_kernel_mp_cu_25e125704cuda3std6ranges3__45__cpo9iter_swapE,(_ZN63_INTERNAL_00ea2460_32_multi_tensor_l2norm_kernel_mp_cu_25e125704cuda3std3__45__cpo5crendE - _ZN63_INTERNAL_00ea2460_32_multi_tensor_l2norm_kernel_mp_cu_25e125704cuda3std6ranges3__45__cpo9iter_swapE)
_ZN63_INTERNAL_00ea2460_32_multi_tensor_l2norm_kernel_mp_cu_25e125704cuda3std6ranges3__45__cpo9iter_swapE:
	.zero		1
	.type		_ZN63_INTERNAL_00ea2460_32_multi_tensor_l2norm_kernel_mp_cu_25e125704cuda3std3__45__cpo5crendE,@object
	.size		_ZN63_INTERNAL_00ea2460_32_multi_tensor_l2norm_kernel_mp_cu_25e125704cuda3std3__45__cpo5crendE,(_ZN63_INTERNAL_00ea2460_32_multi_tensor_l2norm_kernel_mp_cu_25e125704cuda3std6ranges3__45__cpo5cdataE - _ZN63_INTERNAL_00ea2460_32_multi_tensor_l2norm_kernel_mp_cu_25e125704cuda3std3__45__cpo5crendE)
_ZN63_INTERNAL_00ea2460_32_multi_tensor_l2norm_kernel_mp_cu_25e125704cuda3std3__45__cpo5crendE:
	.zero		1
	.type		_ZN63_INTERNAL_00ea2460_32_multi_tensor_l2norm_kernel_mp_cu_25e125704cuda3std6ranges3__45__cpo5cdataE,@object
	.size		_ZN63_INTERNAL_00ea2460_32_multi_tensor_l2norm_kernel_mp_cu_25e125704cuda3std6ranges3__45__cpo5cdataE,(_ZN63_INTERNAL_00ea2460_32_multi_tensor_l2norm_kernel_mp_cu_25e125704cuda3std6ranges3__45__cpo3endE - _ZN63_INTERNAL_00ea2460_32_multi_tensor_l2norm_kernel_mp_cu_25e125704cuda3std6ranges3__45__cpo5cdataE)
_ZN63_INTERNAL_00ea2460_32_multi_tensor_l2norm_kernel_mp_cu_25e125704cuda3std6ranges3__45__cpo5cdataE:
	.zero		1
	.type		_ZN63_INTERNAL_00ea2460_32_multi_tensor_l2norm_kernel_mp_cu_25e125704cuda3std6ranges3__45__cpo3endE,@object
	.size		_ZN63_INTERNAL_00ea2460_32_multi_tensor_l2norm_kernel_mp_cu_25e125704cuda3std6ranges3__45__cpo3endE,(_ZN63_INTERNAL_00ea2460_32_multi_tensor_l2norm_kernel_mp_cu_25e125704cuda3std3__419piecewise_constructE - _ZN63_INTERNAL_00ea2460_32_multi_tensor_l2norm_kernel_mp_cu_25e125704cuda3std6ranges3__45__cpo3endE)
_ZN63_INTERNAL_00ea2460_32_multi_tensor_l2norm_kernel_mp_cu_25e125704cuda3std6ranges3__45__cpo3endE:
	.zero		1
	.type		_ZN63_INTERNAL_00ea2460_32_multi_tensor_l2norm_kernel_mp_cu_25e125704cuda3std3__419piecewise_constructE,@object
	.size		_ZN63_INTERNAL_00ea2460_32_multi_tensor_l2norm_kernel_mp_cu_25e125704cuda3std3__419piecewise_constructE,(_ZN63_INTERNAL_00ea2460_32_multi_tensor_l2norm_kernel_mp_cu_25e125704cuda3std6ranges3__45__cpo5ssizeE - _ZN63_INTERNAL_00ea2460_32_multi_tensor_l2norm_kernel_mp_cu_25e125704cuda3std3__419piecewise_constructE)
_ZN63_INTERNAL_00ea2460_32_multi_tensor_l2norm_kernel_mp_cu_25e125704cuda3std3__419piecewise_constructE:
	.zero		1
	.type		_ZN63_INTERNAL_00ea2460_32_multi_tensor_l2norm_kernel_mp_cu_25e125704cuda3std6ranges3__45__cpo5ssizeE,@object
	.size		_ZN63_INTERNAL_00ea2460_32_multi_tensor_l2norm_kernel_mp_cu_25e125704cuda3std6ranges3__45__cpo5ssizeE,(_ZN63_INTERNAL_00ea2460_32_multi_tensor_l2norm_kernel_mp_cu_25e125704cuda3std3__45__cpo3endE - _ZN63_INTERNAL_00ea2460_32_multi_tensor_l2norm_kernel_mp_cu_25e125704cuda3std6ranges3__45__cpo5ssizeE)
_ZN63_INTERNAL_00ea2460_32_multi_tensor_l2norm_kernel_mp_cu_25e125704cuda3std6ranges3__45__cpo5ssizeE:
	.zero		1
	.type		_ZN63_INTERNAL_00ea2460_32_multi_tensor_l2norm_kernel_mp_cu_25e125704cuda3std3__45__cpo3endE,@object
	.size		_ZN63_INTERNAL_00ea2460_32_multi_tensor_l2norm_kernel_mp_cu_25e125704cuda3std3__45__cpo3endE,(_ZN63_INTERNAL_00ea2460_32_multi_tensor_l2norm_kernel_mp_cu_25e125704cuda3std6ranges3__45__cpo4cendE - _ZN63_INTERNAL_00ea2460_32_multi_tensor_l2norm_kernel_mp_cu_25e125704cuda3std3__45__cpo3endE)
_ZN63_INTERNAL_00ea2460_32_multi_tensor_l2norm_kernel_mp_cu_25e125704cuda3std3__45__cpo3endE:
	.zero		1
	.type		_ZN63_INTERNAL_00ea2460_32_multi_tensor_l2norm_kernel_mp_cu_25e125704cuda3std6ranges3__45__cpo4cendE,@object
	.size		_ZN63_INTERNAL_00ea2460_32_multi_tensor_l2norm_kernel_mp_cu_25e125704cuda3std6ranges3__45__cpo4cendE,(_ZN63_INTERNAL_00ea2460_32_multi_tensor_l2norm_kernel_mp_cu_25e125704cuda3std3__45__cpo4rendE - _ZN63_INTERNAL_00ea2460_32_multi_tensor_l2norm_kernel_mp_cu_25e125704cuda3std6ranges3__45__cpo4cendE)
_ZN63_INTERNAL_00ea2460_32_multi_tensor_l2norm_kernel_mp_cu_25e125704cuda3std6ranges3__45__cpo4cendE:
	.zero		1
	.type		_ZN63_INTERNAL_00ea2460_32_multi_tensor_l2norm_kernel_mp_cu_25e125704cuda3std3__45__cpo4rendE,@object
	.size		_ZN63_INTERNAL_00ea2460_32_multi_tensor_l2norm_kernel_mp_cu_25e125704cuda3std3__45__cpo4rendE,(_ZN63_INTERNAL_00ea2460_32_multi_tensor_l2norm_kernel_mp_cu_25e125704cuda3std6ranges3__45__cpo4prevE - _ZN63_INTERNAL_00ea2460_32_multi_tensor_l2norm_kernel_mp_cu_25e125704cuda3std3__45__cpo4rendE)
_ZN63_INTERNAL_00ea2460_32_multi_tensor_l2norm_kernel_mp_cu_25e125704cuda3std3__45__cpo4rendE:
	.zero		1
	.type		_ZN63_INTERNAL_00ea2460_32_multi_tensor_l2norm_kernel_mp_cu_25e125704cuda3std6ranges3__45__cpo4prevE,@object
	.size		_ZN63_INTERNAL_00ea2460_32_multi_tensor_l2norm_kernel_mp_cu_25e125704cuda3std6ranges3__45__cpo4prevE,(_ZN63_INTERNAL_00ea2460_32_multi_tensor_l2norm_kernel_mp_cu_25e125704cuda3std6ranges3__45__cpo9iter_moveE - _ZN63_INTERNAL_00ea2460_32_multi_tensor_l2norm_kernel_mp_cu_25e125704cuda3std6ranges3__45__cpo4prevE)
_ZN63_INTERNAL_00ea2460_32_multi_tensor_l2norm_kernel_mp_cu_25e125704cuda3std6ranges3__45__cpo4prevE:
	.zero		1
	.type		_ZN63_INTERNAL_00ea2460_32_multi_tensor_l2norm_kernel_mp_cu_25e125704cuda3std6ranges3__45__cpo9iter_moveE,@object
	.size		_ZN63_INTERNAL_00ea2460_32_multi_tensor_l2norm_kernel_mp_cu_25e125704cuda3std6ranges3__45__cpo9iter_moveE,(.L_13 - _ZN63_INTERNAL_00ea2460_32_multi_tensor_l2norm_kernel_mp_cu_25e125704cuda3std6ranges3__45__cpo9iter_moveE)
_ZN63_INTERNAL_00ea2460_32_multi_tensor_l2norm_kernel_mp_cu_25e125704cuda3std6ranges3__45__cpo9iter_moveE:
	.zero		1
.L_13:


//--------------------- .nv.shared._Z25multi_tensor_apply_kernelI18TensorListMetadataILi1EE13L2NormFunctorIN3c104HalfEEJPfS6_biEEvlPViT_T0_DpT1_ --------------------------
	.section	.nv.shared._Z25multi_tensor_apply_kernelI18TensorListMetadataILi1EE13L2NormFunctorIN3c104HalfEEJPfS6_biEEvlPViT_T0_DpT1_,"aw",@nobits
	.sectionflags	@""
	.align	4
.nv.shared._Z25multi_tensor_apply_kernelI18TensorListMetadataILi1EE13L2NormFunctorIN3c104HalfEEJPfS6_biEEvlPViT_T0_DpT1_:
	.zero		3072


//--------------------- .nv.shared._Z25multi_tensor_apply_kernelI18TensorListMetadataILi1EE13L2NormFunctorIfEJPfS4_biEEvlPViT_T0_DpT1_ --------------------------
	.section	.nv.shared._Z25multi_tensor_apply_kernelI18TensorListMetadataILi1EE13L2NormFunctorIfEJPfS4_biEEvlPViT_T0_DpT1_,"aw",@nobits
	.sectionflags	@""
	.align	4
.nv.shared._Z25multi_tensor_apply_kernelI18TensorListMetadataILi1EE13L2NormFunctorIfEJPfS4_biEEvlPViT_T0_DpT1_:
	.zero		3072


//--------------------- .nv.shared._Z7cleanupPfS_S_S_biPVi --------------------------
	.section	.nv.shared._Z7cleanupPfS_S_S_biPVi,"aw",@nobits
	.sectionflags	@""
	.align	4
.nv.shared._Z7cleanupPfS_S_S_biPVi:
	.zero		3072


//--------------------- .nv.constant0._Z25multi_tensor_apply_kernelI18TensorListMetadataILi1EE13L2NormFunctorIN3c108BFloat16EEJPfS6_biEEvlPViT_T0_DpT1_ --------------------------
	.section	.nv.constant0._Z25multi_tensor_apply_kernelI18TensorListMetadataILi1EE13L2NormFunctorIN3c108BFloat16EEJPfS6_biEEvlPViT_T0_DpT1_,"a",@progbits
	.sectionflags	@""
	.align	4
.nv.constant0._Z25multi_tensor_apply_kernelI18TensorListMetadataILi1EE13L2NormFunctorIN3c108BFloat16EEJPfS6_biEEvlPViT_T0_DpT1_:
	.zero		4312


//--------------------- .nv.constant0._Z25multi_tensor_apply_kernelI18TensorListMetadataILi1EE13L2NormFunctorIN3c104HalfEEJPfS6_biEEvlPViT_T0_DpT1_ --------------------------
	.section	.nv.constant0._Z25multi_tensor_apply_kernelI18TensorListMetadataILi1EE13L2NormFunctorIN3c104HalfEEJPfS6_biEEvlPViT_T0_DpT1_,"a",@progbits
	.sectionflags	@""
	.align	4
.nv.constant0._Z25multi_tensor_apply_kernelI18TensorListMetadataILi1EE13L2NormFunctorIN3c104HalfEEJPfS6_biEEvlPViT_T0_DpT1_:
	.zero		4312


//--------------------- .nv.constant0._Z25multi_tensor_apply_kernelI18TensorListMetadataILi1EE13L2NormFunctorIfEJPfS4_biEEvlPViT_T0_DpT1_ --------------------------
	.section	.nv.constant0._Z25multi_tensor_apply_kernelI18TensorListMetadataILi1EE13L2NormFunctorIfEJPfS4_biEEvlPViT_T0_DpT1_,"a",@progbits
	.sectionflags	@""
	.align	4
.nv.constant0._Z25multi_tensor_apply_kernelI18TensorListMetadataILi1EE13L2NormFunctorIfEJPfS4_biEEvlPViT_T0_DpT1_:
	.zero		4312


//--------------------- .nv.constant0._Z7cleanupPfS_S_S_biPVi --------------------------
	.section	.nv.constant0._Z7cleanupPfS_S_S_biPVi,"a",@progbits
	.sectionflags	@""
	.align	4
.nv.constant0._Z7cleanupPfS_S_S_biPVi:
	.zero		944


//--------------------- SYMBOLS --------------------------

	.type		.nv.reservedSmem.offset0,@object
	.size		.nv.reservedSmem.offset0,0x4
	.type		.nv.reservedSmem.cap,@object
	.size		.nv.reservedSmem.cap,0x4
